//
// Generated by NVIDIA NVVM Compiler
//
// Compiler Build ID: CL-36424714
// Cuda compilation tools, release 13.0, V13.0.88
// Based on NVVM 20.0.0
//

.version 9.0
.target sm_100
.address_size 64

	// .globl	_Z13CalcMagnitudeP7double2

.visible .entry _Z13CalcMagnitudeP7double2(
	.param .u64 .ptr .align 1 _Z13CalcMagnitudeP7double2_param_0
)
{
	.reg .b32 	%r<5>;
	.reg .b64 	%rd<5>;
	.reg .b64 	%fd<6>;

	ld.param.u64 	%rd1, [_Z13CalcMagnitudeP7double2_param_0];
	cvta.to.global.u64 	%rd2, %rd1;
	mov.u32 	%r1, %tid.x;
	mov.u32 	%r2, %ctaid.x;
	shl.b32 	%r3, %r2, 10;
	or.b32  	%r4, %r3, %r1;
	mul.wide.s32 	%rd3, %r4, 16;
	add.s64 	%rd4, %rd2, %rd3;
	ld.global.v2.f64 	{%fd1, %fd2}, [%rd4];
	mul.f64 	%fd3, %fd2, %fd2;
	fma.rn.f64 	%fd4, %fd1, %fd1, %fd3;
	sqrt.rn.f64 	%fd5, %fd4;
	st.global.f64 	[%rd4], %fd5;
	ret;

}
	// .globl	_Z11FindMaximumP7double2l
.visible .entry _Z11FindMaximumP7double2l(
	.param .u64 .ptr .align 1 _Z11FindMaximumP7double2l_param_0,
	.param .u64 _Z11FindMaximumP7double2l_param_1
)
{
	.reg .pred 	%p<39>;
	.reg .b64 	%rd<80>;
	.reg .b64 	%fd<100>;

	ld.param.u64 	%rd21, [_Z11FindMaximumP7double2l_param_0];
	ld.param.u64 	%rd20, [_Z11FindMaximumP7double2l_param_1];
	cvta.to.global.u64 	%rd1, %rd21;
	mov.b64 	%rd22, 0;
	st.global.u64 	[%rd1+8], %rd22;
	setp.lt.s64 	%p1, %rd20, 1;
	@%p1 bra 	$L__BB1_70;
	and.b64  	%rd2, %rd20, 15;
	setp.lt.u64 	%p2, %rd20, 16;
	mov.b64 	%rd76, 0;
	mov.f64 	%fd67, 0d0000000000000000;
	@%p2 bra 	$L__BB1_36;
	and.b64  	%rd76, %rd20, 9223372036854775792;
	add.s64 	%rd73, %rd1, 128;
	mov.f64 	%fd67, 0d0000000000000000;
	mov.u64 	%rd74, %rd76;
$L__BB1_3:
	.pragma "nounroll";
	ld.global.f64 	%fd2, [%rd73+-128];
	setp.leu.f64 	%p3, %fd2, %fd67;
	@%p3 bra 	$L__BB1_5;
	st.global.f64 	[%rd1+8], %fd2;
	mov.f64 	%fd67, %fd2;
$L__BB1_5:
	ld.global.f64 	%fd4, [%rd73+-112];
	setp.leu.f64 	%p4, %fd4, %fd67;
	@%p4 bra 	$L__BB1_7;
	st.global.f64 	[%rd1+8], %fd4;
	mov.f64 	%fd67, %fd4;
$L__BB1_7:
	ld.global.f64 	%fd6, [%rd73+-96];
	setp.leu.f64 	%p5, %fd6, %fd67;
	@%p5 bra 	$L__BB1_9;
	st.global.f64 	[%rd1+8], %fd6;
	mov.f64 	%fd67, %fd6;
$L__BB1_9:
	ld.global.f64 	%fd8, [%rd73+-80];
	setp.leu.f64 	%p6, %fd8, %fd67;
	@%p6 bra 	$L__BB1_11;
	st.global.f64 	[%rd1+8], %fd8;
	mov.f64 	%fd67, %fd8;
$L__BB1_11:
	ld.global.f64 	%fd10, [%rd73+-64];
	setp.leu.f64 	%p7, %fd10, %fd67;
	@%p7 bra 	$L__BB1_13;
	st.global.f64 	[%rd1+8], %fd10;
	mov.f64 	%fd67, %fd10;
$L__BB1_13:
	ld.global.f64 	%fd12, [%rd73+-48];
	setp.leu.f64 	%p8, %fd12, %fd67;
	@%p8 bra 	$L__BB1_15;
	st.global.f64 	[%rd1+8], %fd12;
	mov.f64 	%fd67, %fd12;
$L__BB1_15:
	ld.global.f64 	%fd14, [%rd73+-32];
	setp.leu.f64 	%p9, %fd14, %fd67;
	@%p9 bra 	$L__BB1_17;
	st.global.f64 	[%rd1+8], %fd14;
	mov.f64 	%fd67, %fd14;
$L__BB1_17:
	ld.global.f64 	%fd16, [%rd73+-16];
	setp.leu.f64 	%p10, %fd16, %fd67;
	@%p10 bra 	$L__BB1_19;
	st.global.f64 	[%rd1+8], %fd16;
	mov.f64 	%fd67, %fd16;
$L__BB1_19:
	ld.global.f64 	%fd18, [%rd73];
	setp.leu.f64 	%p11, %fd18, %fd67;
	@%p11 bra 	$L__BB1_21;
	st.global.f64 	[%rd1+8], %fd18;
	mov.f64 	%fd67, %fd18;
$L__BB1_21:
	ld.global.f64 	%fd20, [%rd73+16];
	setp.leu.f64 	%p12, %fd20, %fd67;
	@%p12 bra 	$L__BB1_23;
	st.global.f64 	[%rd1+8], %fd20;
	mov.f64 	%fd67, %fd20;
$L__BB1_23:
	ld.global.f64 	%fd22, [%rd73+32];
	setp.leu.f64 	%p13, %fd22, %fd67;
	@%p13 bra 	$L__BB1_25;
	st.global.f64 	[%rd1+8], %fd22;
	mov.f64 	%fd67, %fd22;
$L__BB1_25:
	ld.global.f64 	%fd24, [%rd73+48];
	setp.leu.f64 	%p14, %fd24, %fd67;
	@%p14 bra 	$L__BB1_27;
	st.global.f64 	[%rd1+8], %fd24;
	mov.f64 	%fd67, %fd24;
$L__BB1_27:
	ld.global.f64 	%fd26, [%rd73+64];
	setp.leu.f64 	%p15, %fd26, %fd67;
	@%p15 bra 	$L__BB1_29;
	st.global.f64 	[%rd1+8], %fd26;
	mov.f64 	%fd67, %fd26;
$L__BB1_29:
	ld.global.f64 	%fd28, [%rd73+80];
	setp.leu.f64 	%p16, %fd28, %fd67;
	@%p16 bra 	$L__BB1_31;
	st.global.f64 	[%rd1+8], %fd28;
	mov.f64 	%fd67, %fd28;
$L__BB1_31:
	ld.global.f64 	%fd30, [%rd73+96];
	setp.leu.f64 	%p17, %fd30, %fd67;
	@%p17 bra 	$L__BB1_33;
	st.global.f64 	[%rd1+8], %fd30;
	mov.f64 	%fd67, %fd30;
$L__BB1_33:
	ld.global.f64 	%fd32, [%rd73+112];
	setp.leu.f64 	%p18, %fd32, %fd67;
	@%p18 bra 	$L__BB1_35;
	st.global.f64 	[%rd1+8], %fd32;
	mov.f64 	%fd67, %fd32;
$L__BB1_35:
	add.s64 	%rd74, %rd74, -16;
	add.s64 	%rd73, %rd73, 256;
	setp.ne.s64 	%p19, %rd74, 0;
	@%p19 bra 	$L__BB1_3;
$L__BB1_36:
	setp.eq.s64 	%p20, %rd2, 0;
	@%p20 bra 	$L__BB1_70;
	and.b64  	%rd10, %rd20, 7;
	setp.lt.u64 	%p21, %rd2, 8;
	@%p21 bra 	$L__BB1_55;
	shl.b64 	%rd24, %rd76, 4;
	add.s64 	%rd25, %rd1, %rd24;
	ld.global.f64 	%fd35, [%rd25];
	setp.leu.f64 	%p22, %fd35, %fd67;
	@%p22 bra 	$L__BB1_40;
	st.global.f64 	[%rd1+8], %fd35;
	mov.f64 	%fd67, %fd35;
$L__BB1_40:
	add.s64 	%rd27, %rd24, 16;
	and.b64  	%rd28, %rd27, 68719476720;
	add.s64 	%rd29, %rd1, %rd28;
	ld.global.f64 	%fd37, [%rd29];
	setp.leu.f64 	%p23, %fd37, %fd67;
	@%p23 bra 	$L__BB1_42;
	st.global.f64 	[%rd1+8], %fd37;
	mov.f64 	%fd67, %fd37;
$L__BB1_42:
	add.s64 	%rd31, %rd24, 32;
	and.b64  	%rd32, %rd31, 68719476720;
	add.s64 	%rd33, %rd1, %rd32;
	ld.global.f64 	%fd39, [%rd33];
	setp.leu.f64 	%p24, %fd39, %fd67;
	@%p24 bra 	$L__BB1_44;
	st.global.f64 	[%rd1+8], %fd39;
	mov.f64 	%fd67, %fd39;
$L__BB1_44:
	add.s64 	%rd35, %rd24, 48;
	and.b64  	%rd36, %rd35, 68719476720;
	add.s64 	%rd37, %rd1, %rd36;
	ld.global.f64 	%fd41, [%rd37];
	setp.leu.f64 	%p25, %fd41, %fd67;
	@%p25 bra 	$L__BB1_46;
	st.global.f64 	[%rd1+8], %fd41;
	mov.f64 	%fd67, %fd41;
$L__BB1_46:
	add.s64 	%rd39, %rd24, 64;
	and.b64  	%rd40, %rd39, 68719476720;
	add.s64 	%rd41, %rd1, %rd40;
	ld.global.f64 	%fd43, [%rd41];
	setp.leu.f64 	%p26, %fd43, %fd67;
	@%p26 bra 	$L__BB1_48;
	st.global.f64 	[%rd1+8], %fd43;
	mov.f64 	%fd67, %fd43;
$L__BB1_48:
	add.s64 	%rd43, %rd24, 80;
	and.b64  	%rd44, %rd43, 68719476720;
	add.s64 	%rd45, %rd1, %rd44;
	ld.global.f64 	%fd45, [%rd45];
	setp.leu.f64 	%p27, %fd45, %fd67;
	@%p27 bra 	$L__BB1_50;
	st.global.f64 	[%rd1+8], %fd45;
	mov.f64 	%fd67, %fd45;
$L__BB1_50:
	add.s64 	%rd47, %rd24, 96;
	and.b64  	%rd48, %rd47, 68719476720;
	add.s64 	%rd49, %rd1, %rd48;
	ld.global.f64 	%fd47, [%rd49];
	setp.leu.f64 	%p28, %fd47, %fd67;
	@%p28 bra 	$L__BB1_52;
	st.global.f64 	[%rd1+8], %fd47;
	mov.f64 	%fd67, %fd47;
$L__BB1_52:
	add.s64 	%rd51, %rd24, 112;
	and.b64  	%rd52, %rd51, 68719476720;
	add.s64 	%rd53, %rd1, %rd52;
	ld.global.f64 	%fd49, [%rd53];
	setp.leu.f64 	%p29, %fd49, %fd67;
	@%p29 bra 	$L__BB1_54;
	st.global.f64 	[%rd1+8], %fd49;
	mov.f64 	%fd67, %fd49;
$L__BB1_54:
	add.s64 	%rd54, %rd76, 8;
	and.b64  	%rd76, %rd54, 4294967295;
$L__BB1_55:
	setp.eq.s64 	%p30, %rd10, 0;
	@%p30 bra 	$L__BB1_70;
	and.b64  	%rd78, %rd20, 3;
	setp.lt.u64 	%p31, %rd10, 4;
	@%p31 bra 	$L__BB1_66;
	shl.b64 	%rd55, %rd76, 4;
	add.s64 	%rd56, %rd1, %rd55;
	ld.global.f64 	%fd52, [%rd56];
	setp.leu.f64 	%p32, %fd52, %fd67;
	@%p32 bra 	$L__BB1_59;
	st.global.f64 	[%rd1+8], %fd52;
	mov.f64 	%fd67, %fd52;
$L__BB1_59:
	add.s64 	%rd58, %rd55, 16;
	and.b64  	%rd59, %rd58, 68719476720;
	add.s64 	%rd60, %rd1, %rd59;
	ld.global.f64 	%fd54, [%rd60];
	setp.leu.f64 	%p33, %fd54, %fd67;
	@%p33 bra 	$L__BB1_61;
	st.global.f64 	[%rd1+8], %fd54;
	mov.f64 	%fd67, %fd54;
$L__BB1_61:
	add.s64 	%rd62, %rd55, 32;
	and.b64  	%rd63, %rd62, 68719476720;
	add.s64 	%rd64, %rd1, %rd63;
	ld.global.f64 	%fd56, [%rd64];
	setp.leu.f64 	%p34, %fd56, %fd67;
	@%p34 bra 	$L__BB1_63;
	st.global.f64 	[%rd1+8], %fd56;
	mov.f64 	%fd67, %fd56;
$L__BB1_63:
	add.s64 	%rd66, %rd55, 48;
	and.b64  	%rd67, %rd66, 68719476720;
	add.s64 	%rd68, %rd1, %rd67;
	ld.global.f64 	%fd58, [%rd68];
	setp.leu.f64 	%p35, %fd58, %fd67;
	@%p35 bra 	$L__BB1_65;
	st.global.f64 	[%rd1+8], %fd58;
	mov.f64 	%fd67, %fd58;
$L__BB1_65:
	add.s64 	%rd69, %rd76, 4;
	and.b64  	%rd76, %rd69, 4294967295;
$L__BB1_66:
	setp.eq.s64 	%p36, %rd78, 0;
	@%p36 bra 	$L__BB1_70;
$L__BB1_67:
	.pragma "nounroll";
	shl.b64 	%rd70, %rd76, 4;
	add.s64 	%rd71, %rd1, %rd70;
	ld.global.f64 	%fd62, [%rd71];
	setp.leu.f64 	%p37, %fd62, %fd67;
	@%p37 bra 	$L__BB1_69;
	st.global.f64 	[%rd1+8], %fd62;
	mov.f64 	%fd67, %fd62;
$L__BB1_69:
	add.s64 	%rd72, %rd76, 1;
	and.b64  	%rd76, %rd72, 4294967295;
	add.s64 	%rd78, %rd78, -1;
	setp.ne.s64 	%p38, %rd78, 0;
	@%p38 bra 	$L__BB1_67;
$L__BB1_70:
	ret;

}
	// .globl	_Z9NormaliseP7double2
.visible .entry _Z9NormaliseP7double2(
	.param .u64 .ptr .align 1 _Z9NormaliseP7double2_param_0
)
{
	.reg .b32 	%r<5>;
	.reg .b64 	%rd<5>;
	.reg .b64 	%fd<4>;

	ld.param.u64 	%rd1, [_Z9NormaliseP7double2_param_0];
	cvta.to.global.u64 	%rd2, %rd1;
	mov.u32 	%r1, %tid.x;
	mov.u32 	%r2, %ctaid.x;
	shl.b32 	%r3, %r2, 10;
	or.b32  	%r4, %r3, %r1;
	mul.wide.s32 	%rd3, %r4, 16;
	add.s64 	%rd4, %rd2, %rd3;
	ld.global.f64 	%fd1, [%rd4];
	ld.global.f64 	%fd2, [%rd2+8];
	div.rn.f64 	%fd3, %fd1, %fd2;
	st.global.f64 	[%rd4], %fd3;
	ret;

}


// ===== COMPILED SASS (sm_100) =====

	.target	sm_100

	.elftype	@"ET_EXEC"


//--------------------- .note.nv.tkinfo           --------------------------
	.section	.note.nv.tkinfo,"",@"SHT_NOTE"
	.sectionflags	@"SHF_NOTE_NV_TKINFO"
	.tkinfo
        /*0018*/ 	.word	0x00000002
        /*0030*/ 	.string	""
        /*0030*/ 	.string	"ptxas"
        /*0030*/ 	.string	"Cuda compilation tools, release 13.0, V13.0.88"
        /*0030*/ 	.string	"Build cuda_13.0.r13.0/compiler.36424714_0"
        /*0030*/ 	.string	"-arch sm_100 -m 64 "



//--------------------- .note.nv.cuinfo           --------------------------
	.section	.note.nv.cuinfo,"",@"SHT_NOTE"
	.sectionflags	@"SHF_NOTE_NV_CUINFO"
        /*0018*/ 	.short	0x0002
        /*001a*/ 	.short	0x0064
        /*001c*/ 	.short	0x0082
	.zero		2


//--------------------- .nv.info                  --------------------------
	.section	.nv.info,"",@"SHT_CUDA_INFO"
	.align	4


	//----- nvinfo : EIATTR_REGCOUNT
	.align		4
        /*0000*/ 	.byte	0x04, 0x2f
        /*0002*/ 	.short	(.L_1 - .L_0)
	.align		4
.L_0:
        /*0004*/ 	.word	index@(_Z13CalcMagnitudeP7double2)
        /*0008*/ 	.word	0x00000014


	//----- nvinfo : EIATTR_FRAME_SIZE
	.align		4
.L_1:
        /*000c*/ 	.byte	0x04, 0x11
        /*000e*/ 	.short	(.L_3 - .L_2)
	.align		4
.L_2:
        /*0010*/ 	.word	index@($__internal_1_$__cuda_sm20_dsqrt_rn_f64_mediumpath_v1)
        /*0014*/ 	.word	0x00000000


	//----- nvinfo : EIATTR_FRAME_SIZE
	.align		4
.L_3:
        /*0018*/ 	.byte	0x04, 0x11
        /*001a*/ 	.short	(.L_5 - .L_4)
	.align		4
.L_4:
        /*001c*/ 	.word	index@(_Z13CalcMagnitudeP7double2)
        /*0020*/ 	.word	0x00000000


	//----- nvinfo : EIATTR_REGCOUNT
	.align		4
.L_5:
        /*0024*/ 	.byte	0x04, 0x2f
        /*0026*/ 	.short	(.L_7 - .L_6)
	.align		4
.L_6:
        /*0028*/ 	.word	index@(_Z11FindMaximumP7double2l)
        /*002c*/ 	.word	0x00000018


	//----- nvinfo : EIATTR_FRAME_SIZE
	.align		4
.L_7:
        /*0030*/ 	.byte	0x04, 0x11
        /*0032*/ 	.short	(.L_9 - .L_8)
	.align		4
.L_8:
        /*0034*/ 	.word	index@(_Z11FindMaximumP7double2l)
        /*0038*/ 	.word	0x00000000


	//----- nvinfo : EIATTR_REGCOUNT
	.align		4
.L_9:
        /*003c*/ 	.byte	0x04, 0x2f
        /*003e*/ 	.short	(.L_11 - .L_10)
	.align		4
.L_10:
        /*0040*/ 	.word	index@(_Z9NormaliseP7double2)
        /*0044*/ 	.word	0x0000001a


	//----- nvinfo : EIATTR_FRAME_SIZE
	.align		4
.L_11:
        /*0048*/ 	.byte	0x04, 0x11
        /*004a*/ 	.short	(.L_13 - .L_12)
	.align		4
.L_12:
        /*004c*/ 	.word	index@($__internal_0_$__cuda_sm20_div_rn_f64_full)
        /*0050*/ 	.word	0x00000000


	//----- nvinfo : EIATTR_FRAME_SIZE
	.align		4
.L_13:
        /*0054*/ 	.byte	0x04, 0x11
        /*0056*/ 	.short	(.L_15 - .L_14)
	.align		4
.L_14:
        /*0058*/ 	.word	index@(_Z9NormaliseP7double2)
        /*005c*/ 	.word	0x00000000


	//----- nvinfo : EIATTR_MIN_STACK_SIZE
	.align		4
.L_15:
        /*0060*/ 	.byte	0x04, 0x12
        /*0062*/ 	.short	(.L_17 - .L_16)
	.align		4
.L_16:
        /*0064*/ 	.word	index@(_Z9NormaliseP7double2)
        /*0068*/ 	.word	0x00000000


	//----- nvinfo : EIATTR_MIN_STACK_SIZE
	.align		4
.L_17:
        /*006c*/ 	.byte	0x04, 0x12
        /*006e*/ 	.short	(.L_19 - .L_18)
	.align		4
.L_18:
        /*0070*/ 	.word	index@(_Z11FindMaximumP7double2l)
        /*0074*/ 	.word	0x00000000


	//----- nvinfo : EIATTR_MIN_STACK_SIZE
	.align		4
.L_19:
        /*0078*/ 	.byte	0x04, 0x12
        /*007a*/ 	.short	(.L_21 - .L_20)
	.align		4
.L_20:
        /*007c*/ 	.word	index@(_Z13CalcMagnitudeP7double2)
        /*0080*/ 	.word	0x00000000
.L_21:


//--------------------- .nv.compat                --------------------------
	.section	.nv.compat,"",@"SHT_CUDA_COMPAT_INFO"
	.align	4
        /*0000*/ 	.byte	0x02, 0x09, 0x00, 0x00, 0x02, 0x02, 0x01, 0x00, 0x02, 0x05, 0x05, 0x00, 0x03, 0x07, 0x01, 0x01
        /*0010*/ 	.byte	0x02, 0x03, 0x00, 0x00, 0x02, 0x06, 0x01, 0x00, 0x04, 0x0b, 0x08, 0x00, 0x01, 0x00, 0x00, 0x00
        /*0020*/ 	.byte	0x00, 0x00, 0x00, 0x00


//--------------------- .nv.info._Z9NormaliseP7double2 --------------------------
	.section	.nv.info._Z9NormaliseP7double2,"",@"SHT_CUDA_INFO"
	.sectionflags	@""
	.align	4


	//----- nvinfo : EIATTR_CUDA_API_VERSION
	.align		4
        /*0000*/ 	.byte	0x04, 0x37
        /*0002*/ 	.short	(.L_23 - .L_22)
.L_22:
        /*0004*/ 	.word	0x00000082


	//----- nvinfo : EIATTR_KPARAM_INFO
	.align		4
.L_23:
        /*0008*/ 	.byte	0x04, 0x17
        /*000a*/ 	.short	(.L_25 - .L_24)
.L_24:
        /*000c*/ 	.word	0x00000000
        /*0010*/ 	.short	0x0000
        /*0012*/ 	.short	0x0000
        /*0014*/ 	.byte	0x00, 0xf5, 0x21, 0x00


	//----- nvinfo : EIATTR_SPARSE_MMA_MASK
	.align		4
.L_25:
        /*0018*/ 	.byte	0x03, 0x50
        /*001a*/ 	.short	0x0000


	//----- nvinfo : EIATTR_MAXREG_COUNT
	.align		4
        /*001c*/ 	.byte	0x03, 0x1b
        /*001e*/ 	.short	0x00ff


	//----- nvinfo : EIATTR_MERCURY_ISA_VERSION
	.align		4
        /*0020*/ 	.byte	0x03, 0x5f
        /*0022*/ 	.short	0x0101


	//----- nvinfo : EIATTR_VRC_CTA_INIT_COUNT
	.align		4
        /*0024*/ 	.byte	0x02, 0x4a
	.zero		1
	.zero		1


	//----- nvinfo : EIATTR_EXIT_INSTR_OFFSETS
	.align		4
        /*0028*/ 	.byte	0x04, 0x1c
        /*002a*/ 	.short	(.L_27 - .L_26)


	//   ....[0]....
.L_26:
        /*002c*/ 	.word	0x00000200


	//----- nvinfo : EIATTR_CRS_STACK_SIZE
	.align		4
.L_27:
        /*0030*/ 	.byte	0x04, 0x1e
        /*0032*/ 	.short	(.L_29 - .L_28)
.L_28:
        /*0034*/ 	.word	0x00000000


	//----- nvinfo : EIATTR_CBANK_PARAM_SIZE
	.align		4
.L_29:
        /*0038*/ 	.byte	0x03, 0x19
        /*003a*/ 	.short	0x0008


	//----- nvinfo : EIATTR_PARAM_CBANK
	.align		4
        /*003c*/ 	.byte	0x04, 0x0a
        /*003e*/ 	.short	(.L_31 - .L_30)
	.align		4
.L_30:
        /*0040*/ 	.word	index@(.nv.constant0._Z9NormaliseP7double2)
        /*0044*/ 	.short	0x0380
        /*0046*/ 	.short	0x0008


	//----- nvinfo : EIATTR_SW_WAR
	.align		4
.L_31:
        /*0048*/ 	.byte	0x04, 0x36
        /*004a*/ 	.short	(.L_33 - .L_32)
.L_32:
        /*004c*/ 	.word	0x00000008
.L_33:


//--------------------- .nv.info._Z11FindMaximumP7double2l --------------------------
	.section	.nv.info._Z11FindMaximumP7double2l,"",@"SHT_CUDA_INFO"
	.sectionflags	@""
	.align	4


	//----- nvinfo : EIATTR_CUDA_API_VERSION
	.align		4
        /*0000*/ 	.byte	0x04, 0x37
        /*0002*/ 	.short	(.L_35 - .L_34)
.L_34:
        /*0004*/ 	.word	0x00000082


	//----- nvinfo : EIATTR_KPARAM_INFO
	.align		4
.L_35:
        /*0008*/ 	.byte	0x04, 0x17
        /*000a*/ 	.short	(.L_37 - .L_36)
.L_36:
        /*000c*/ 	.word	0x00000000
        /*0010*/ 	.short	0x0001
        /*0012*/ 	.short	0x0008
        /*0014*/ 	.byte	0x00, 0xf0, 0x21, 0x00


	//----- nvinfo : EIATTR_KPARAM_INFO
	.align		4
.L_37:
        /*0018*/ 	.byte	0x04, 0x17
        /*001a*/ 	.short	(.L_39 - .L_38)
.L_38:
        /*001c*/ 	.word	0x00000000
        /*0020*/ 	.short	0x0000
        /*0022*/ 	.short	0x0000
        /*0024*/ 	.byte	0x00, 0xf5, 0x21, 0x00


	//----- nvinfo : EIATTR_SPARSE_MMA_MASK
	.align		4
.L_39:
        /*0028*/ 	.byte	0x03, 0x50
        /*002a*/ 	.short	0x0000


	//----- nvinfo : EIATTR_MAXREG_COUNT
	.align		4
        /*002c*/ 	.byte	0x03, 0x1b
        /*002e*/ 	.short	0x00ff


	//----- nvinfo : EIATTR_MERCURY_ISA_VERSION
	.align		4
        /*0030*/ 	.byte	0x03, 0x5f
        /*0032*/ 	.short	0x0101


	//----- nvinfo : EIATTR_VRC_CTA_INIT_COUNT
	.align		4
        /*0034*/ 	.byte	0x02, 0x4a
	.zero		1
	.zero		1


	//----- nvinfo : EIATTR_EXIT_INSTR_OFFSETS
	.align		4
        /*0038*/ 	.byte	0x04, 0x1c
        /*003a*/ 	.short	(.L_41 - .L_40)


	//   ....[0]....
.L_40:
        /*003c*/ 	.word	0x00000070


	//   ....[1]....
        /*0040*/ 	.word	0x00000820


	//   ....[2]....
        /*0044*/ 	.word	0x00000eb0


	//   ....[3]....
        /*0048*/ 	.word	0x00001250


	//   ....[4]....
        /*004c*/ 	.word	0x00001350


	//----- nvinfo : EIATTR_CBANK_PARAM_SIZE
	.align		4
.L_41:
        /*0050*/ 	.byte	0x03, 0x19
        /*0052*/ 	.short	0x0010


	//----- nvinfo : EIATTR_PARAM_CBANK
	.align		4
        /*0054*/ 	.byte	0x04, 0x0a
        /*0056*/ 	.short	(.L_43 - .L_42)
	.align		4
.L_42:
        /*0058*/ 	.word	index@(.nv.constant0._Z11FindMaximumP7double2l)
        /*005c*/ 	.short	0x0380
        /*005e*/ 	.short	0x0010


	//----- nvinfo : EIATTR_SW_WAR
	.align		4
.L_43:
        /*0060*/ 	.byte	0x04, 0x36
        /*0062*/ 	.short	(.L_45 - .L_44)
.L_44:
        /*0064*/ 	.word	0x00000008
.L_45:


//--------------------- .nv.info._Z13CalcMagnitudeP7double2 --------------------------
	.section	.nv.info._Z13CalcMagnitudeP7double2,"",@"SHT_CUDA_INFO"
	.sectionflags	@""
	.align	4


	//----- nvinfo : EIATTR_CUDA_API_VERSION
	.align		4
        /*0000*/ 	.byte	0x04, 0x37
        /*0002*/ 	.short	(.L_47 - .L_46)
.L_46:
        /*0004*/ 	.word	0x00000082


	//----- nvinfo : EIATTR_KPARAM_INFO
	.align		4
.L_47:
        /*0008*/ 	.byte	0x04, 0x17
        /*000a*/ 	.short	(.L_49 - .L_48)
.L_48:
        /*000c*/ 	.word	0x00000000
        /*0010*/ 	.short	0x0000
        /*0012*/ 	.short	0x0000
        /*0014*/ 	.byte	0x00, 0xf5, 0x21, 0x00


	//----- nvinfo : EIATTR_SPARSE_MMA_MASK
	.align		4
.L_49:
        /*0018*/ 	.byte	0x03, 0x50
        /*001a*/ 	.short	0x0000


	//----- nvinfo : EIATTR_MAXREG_COUNT
	.align		4
        /*001c*/ 	.byte	0x03, 0x1b
        /*001e*/ 	.short	0x00ff


	//----- nvinfo : EIATTR_MERCURY_ISA_VERSION
	.align		4
        /*0020*/ 	.byte	0x03, 0x5f
        /*0022*/ 	.short	0x0101


	//----- nvinfo : EIATTR_VRC_CTA_INIT_COUNT
	.align		4
        /*0024*/ 	.byte	0x02, 0x4a
	.zero		1
	.zero		1


	//----- nvinfo : EIATTR_EXIT_INSTR_OFFSETS
	.align		4
        /*0028*/ 	.byte	0x04, 0x1c
        /*002a*/ 	.short	(.L_51 - .L_50)


	//   ....[0]....
.L_50:
        /*002c*/ 	.word	0x00000200


	//----- nvinfo : EIATTR_CRS_STACK_SIZE
	.align		4
.L_51:
        /*0030*/ 	.byte	0x04, 0x1e
        /*0032*/ 	.short	(.L_53 - .L_52)
.L_52:
        /*0034*/ 	.word	0x00000000


	//----- nvinfo : EIATTR_CBANK_PARAM_SIZE
	.align		4
.L_53:
        /*0038*/ 	.byte	0x03, 0x19
        /*003a*/ 	.short	0x0008


	//----- nvinfo : EIATTR_PARAM_CBANK
	.align		4
        /*003c*/ 	.byte	0x04, 0x0a
        /*003e*/ 	.short	(.L_55 - .L_54)
	.align		4
.L_54:
        /*0040*/ 	.word	index@(.nv.constant0._Z13CalcMagnitudeP7double2)
        /*0044*/ 	.short	0x0380
        /*0046*/ 	.short	0x0008


	//----- nvinfo : EIATTR_SW_WAR
	.align		4
.L_55:
        /*0048*/ 	.byte	0x04, 0x36
        /*004a*/ 	.short	(.L_57 - .L_56)
.L_56:
        /*004c*/ 	.word	0x00000008
.L_57:


//--------------------- .nv.callgraph             --------------------------
	.section	.nv.callgraph,"",@"SHT_CUDA_CALLGRAPH"
	.align	4
	.sectionentsize	8
	.align		4
        /*0000*/ 	.word	0x00000000
	.align		4
        /*0004*/ 	.word	0xffffffff
	.align		4
        /*0008*/ 	.word	0x00000000
	.align		4
        /*000c*/ 	.word	0xfffffffe
	.align		4
        /*0010*/ 	.word	0x00000000
	.align		4
        /*0014*/ 	.word	0xfffffffd
	.align		4
        /*0018*/ 	.word	0x00000000
	.align		4
        /*001c*/ 	.word	0xfffffffc


//--------------------- .text._Z9NormaliseP7double2 --------------------------
	.section	.text._Z9NormaliseP7double2,"ax",@progbits
	.align	128
        .global         _Z9NormaliseP7double2
        .type           _Z9NormaliseP7double2,@function
        .size           _Z9NormaliseP7double2,(.L_x_21 - _Z9NormaliseP7double2)
        .other          _Z9NormaliseP7double2,@"STO_CUDA_ENTRY STV_DEFAULT"
_Z9NormaliseP7double2:
.text._Z9NormaliseP7double2:
[----:B------:R-:W-:Y:S08]  /*0000*/  LDC R1, c[0x0][0x37c] ;  /* 0x0000df00ff017b82 */ /* 0x000ff00000000800 */
[----:B------:R-:W0:Y:S01]  /*0010*/  LDC.64 R6, c[0x0][0x380] ;  /* 0x0000e000ff067b82 */ /* 0x000e220000000a00 */
[----:B------:R-:W0:Y:S01]  /*0020*/  LDCU.64 UR6, c[0x0][0x358] ;  /* 0x00006b00ff0677ac */ /* 0x000e220008000a00 */
[----:B------:R-:W1:Y:S06]  /*0030*/  S2R R3, SR_TID.X ;  /* 0x0000000000037919 */ /* 0x000e6c0000002100 */
[----:B------:R-:W2:Y:S08]  /*0040*/  S2UR UR4, SR_CTAID.X ;  /* 0x00000000000479c3 */ /* 0x000eb00000002500 */
[----:B------:R-:W3:Y:S01]  /*0050*/  LDC.64 R4, c[0x0][0x380] ;  /* 0x0000e000ff047b82 */ /* 0x000ee20000000a00 */
[----:B0-----:R-:W4:Y:S01]  /*0060*/  LDG.E.64 R6, desc[UR6][R6.64+0x8] ;  /* 0x0000080606067981 */ /* 0x001f22000c1e1b00 */
[----:B--2---:R-:W-:-:S06]  /*0070*/  USHF.L.U32 UR4, UR4, 0xa, URZ ;  /* 0x0000000a04047899 */ /* 0x004fcc00080006ff */
[----:B-1----:R-:W-:-:S05]  /*0080*/  LOP3.LUT R3, R3, UR4, RZ, 0xfc, !PT ;  /* 0x0000000403037c12 */ /* 0x002fca000f8efcff */
[----:B---3--:R-:W-:-:S05]  /*0090*/  IMAD.WIDE R4, R3, 0x10, R4 ;  /* 0x0000001003047825 */ /* 0x008fca00078e0204 */
[----:B------:R-:W2:Y:S01]  /*00a0*/  LDG.E.64 R8, desc[UR6][R4.64] ;  /* 0x0000000604087981 */ /* 0x000ea2000c1e1b00 */
[----:B------:R-:W-:Y:S01]  /*00b0*/  IMAD.MOV.U32 R2, RZ, RZ, 0x1 ;  /* 0x00000001ff027424 */ /* 0x000fe200078e00ff */
[----:B------:R-:W-:Y:S01]  /*00c0*/  BSSY.RECONVERGENT B0, `(.L_x_0) ;  /* 0x0000012000007945 */ /* 0x000fe20003800200 */
[----:B----4-:R-:W0:Y:S04]  /*00d0*/  MUFU.RCP64H R3, R7 ;  /* 0x0000000700037308 */ /* 0x010e280000001800 */
[----:B0-----:R-:W-:Y:S01]  /*00e0*/  DFMA R10, -R6, R2, 1 ;  /* 0x3ff00000060a742b */ /* 0x001fe20000000102 */
[----:B--2---:R-:W-:-:S07]  /*00f0*/  FSETP.GEU.AND P1, PT, |R9|, 6.5827683646048100446e-37, PT ;  /* 0x036000000900780b */ /* 0x004fce0003f2e200 */
[----:B------:R-:W-:-:S08]  /*0100*/  DFMA R10, R10, R10, R10 ;  /* 0x0000000a0a0a722b */ /* 0x000fd0000000000a */
[----:B------:R-:W-:-:S08]  /*0110*/  DFMA R10, R2, R10, R2 ;  /* 0x0000000a020a722b */ /* 0x000fd00000000002 */
[----:B------:R-:W-:-:S08]  /*0120*/  DFMA R2, -R6, R10, 1 ;  /* 0x3ff000000602742b */ /* 0x000fd0000000010a */
[----:B------:R-:W-:-:S08]  /*0130*/  DFMA R2, R10, R2, R10 ;  /* 0x000000020a02722b */ /* 0x000fd0000000000a */
[----:B------:R-:W-:-:S08]  /*0140*/  DMUL R10, R8, R2 ;  /* 0x00000002080a7228 */ /* 0x000fd00000000000 */
[----:B------:R-:W-:-:S08]  /*0150*/  DFMA R12, -R6, R10, R8 ;  /* 0x0000000a060c722b */ /* 0x000fd00000000108 */
[----:B------:R-:W-:-:S10]  /*0160*/  DFMA R2, R2, R12, R10 ;  /* 0x0000000c0202722b */ /* 0x000fd4000000000a */
[----:B------:R-:W-:-:S05]  /*0170*/  FFMA R0, RZ, R7, R3 ;  /* 0x00000007ff007223 */ /* 0x000fca0000000003 */
[----:B------:R-:W-:-:S13]  /*0180*/  FSETP.GT.AND P0, PT, |R0|, 1.469367938527859385e-39, PT ;  /* 0x001000000000780b */ /* 0x000fda0003f04200 */
[----:B------:R-:W-:Y:S05]  /*0190*/  @P0 BRA P1, `(.L_x_1) ;  /* 0x0000000000100947 */ /* 0x000fea0000800000 */
[----:B------:R-:W-:-:S07]  /*01a0*/  MOV R0, 0x1c0 ;  /* 0x000001c000007802 */ /* 0x000fce0000000f00 */
[----:B------:R-:W-:Y:S05]  /*01b0*/  CALL.REL.NOINC `($__internal_0_$__cuda_sm20_div_rn_f64_full) ;  /* 0x0000000000147944 */ /* 0x000fea0003c00000 */
[----:B------:R-:W-:Y:S02]  /*01c0*/  IMAD.MOV.U32 R2, RZ, RZ, R12 ;  /* 0x000000ffff027224 */ /* 0x000fe400078e000c */
[----:B------:R-:W-:-:S07]  /*01d0*/  IMAD.MOV.U32 R3, RZ, RZ, R13 ;  /* 0x000000ffff037224 */ /* 0x000fce00078e000d */
.L_x_1:
[----:B------:R-:W-:Y:S05]  /*01e0*/  BSYNC.RECONVERGENT B0 ;  /* 0x0000000000007941 */ /* 0x000fea0003800200 */
.L_x_0:
[----:B------:R-:W-:Y:S01]  /*01f0*/  STG.E.64 desc[UR6][R4.64], R2 ;  /* 0x0000000204007986 */ /* 0x000fe2000c101b06 */
[----:B------:R-:W-:Y:S05]  /*0200*/  EXIT ;  /* 0x000000000000794d */ /* 0x000fea0003800000 */
        .weak           $__internal_0_$__cuda_sm20_div_rn_f64_full
        .type           $__internal_0_$__cuda_sm20_div_rn_f64_full,@function
        .size           $__internal_0_$__cuda_sm20_div_rn_f64_full,(.L_x_21 - $__internal_0_$__cuda_sm20_div_rn_f64_full)
$__internal_0_$__cuda_sm20_div_rn_f64_full:
[C---:B------:R-:W-:Y:S01]  /*0210*/  FSETP.GEU.AND P0, PT, |R7|.reuse, 1.469367938527859385e-39, PT ;  /* 0x001000000700780b */ /* 0x040fe20003f0e200 */
[----:B------:R-:W-:Y:S01]  /*0220*/  IMAD.MOV.U32 R16, RZ, RZ, 0x1 ;  /* 0x00000001ff107424 */ /* 0x000fe200078e00ff */
[----:B------:R-:W-:Y:S01]  /*0230*/  LOP3.LUT R2, R7, 0x800fffff, RZ, 0xc0, !PT ;  /* 0x800fffff07027812 */ /* 0x000fe200078ec0ff */
[----:B------:R-:W-:Y:S01]  /*0240*/  BSSY.RECONVERGENT B1, `(.L_x_2) ;  /* 0x0000055000017945 */ /* 0x000fe20003800200 */
[C---:B------:R-:W-:Y:S02]  /*0250*/  FSETP.GEU.AND P2, PT, |R9|.reuse, 1.469367938527859385e-39, PT ;  /* 0x001000000900780b */ /* 0x040fe40003f4e200 */
[----:B------:R-:W-:Y:S01]  /*0260*/  LOP3.LUT R3, R2, 0x3ff00000, RZ, 0xfc, !PT ;  /* 0x3ff0000002037812 */ /* 0x000fe200078efcff */
[----:B------:R-:W-:Y:S01]  /*0270*/  IMAD.MOV.U32 R2, RZ, RZ, R6 ;  /* 0x000000ffff027224 */ /* 0x000fe200078e0006 */
[----:B------:R-:W-:Y:S02]  /*0280*/  LOP3.LUT R12, R9, 0x7ff00000, RZ, 0xc0, !PT ;  /* 0x7ff00000090c7812 */ /* 0x000fe400078ec0ff */
[----:B------:R-:W-:-:S03]  /*0290*/  LOP3.LUT R15, R7, 0x7ff00000, RZ, 0xc0, !PT ;  /* 0x7ff00000070f7812 */ /* 0x000fc600078ec0ff */
[----:B------:R-:W-:Y:S01]  /*02a0*/  @!P0 DMUL R2, R6, 8.98846567431157953865e+307 ;  /* 0x7fe0000006028828 */ /* 0x000fe20000000000 */
[----:B------:R-:W-:-:S03]  /*02b0*/  ISETP.GE.U32.AND P1, PT, R12, R15, PT ;  /* 0x0000000f0c00720c */ /* 0x000fc60003f26070 */
[----:B------:R-:W-:Y:S01]  /*02c0*/  @!P2 LOP3.LUT R13, R7, 0x7ff00000, RZ, 0xc0, !PT ;  /* 0x7ff00000070da812 */ /* 0x000fe200078ec0ff */
[----:B------:R-:W-:Y:S01]  /*02d0*/  @!P2 IMAD.MOV.U32 R18, RZ, RZ, RZ ;  /* 0x000000ffff12a224 */ /* 0x000fe200078e00ff */
[----:B------:R-:W0:Y:S02]  /*02e0*/  MUFU.RCP64H R17, R3 ;  /* 0x0000000300117308 */ /* 0x000e240000001800 */
[----:B------:R-:W-:Y:S01]  /*02f0*/  @!P2 ISETP.GE.U32.AND P3, PT, R12, R13, PT ;  /* 0x0000000d0c00a20c */ /* 0x000fe20003f66070 */
[----:B------:R-:W-:-:S05]  /*0300*/  IMAD.MOV.U32 R13, RZ, RZ, 0x1ca00000 ;  /* 0x1ca00000ff0d7424 */ /* 0x000fca00078e00ff */
[----:B------:R-:W-:-:S04]  /*0310*/  @!P2 SEL R19, R13, 0x63400000, !P3 ;  /* 0x634000000d13a807 */ /* 0x000fc80005800000 */
[----:B------:R-:W-:-:S04]  /*0320*/  @!P2 LOP3.LUT R19, R19, 0x80000000, R9, 0xf8, !PT ;  /* 0x800000001313a812 */ /* 0x000fc800078ef809 */
[----:B------:R-:W-:Y:S01]  /*0330*/  @!P2 LOP3.LUT R19, R19, 0x100000, RZ, 0xfc, !PT ;  /* 0x001000001313a812 */ /* 0x000fe200078efcff */
[----:B0-----:R-:W-:-:S08]  /*0340*/  DFMA R10, R16, -R2, 1 ;  /* 0x3ff00000100a742b */ /* 0x001fd00000000802 */
[----:B------:R-:W-:-:S08]  /*0350*/  DFMA R10, R10, R10, R10 ;  /* 0x0000000a0a0a722b */ /* 0x000fd0000000000a */
[----:B------:R-:W-:Y:S01]  /*0360*/  DFMA R16, R16, R10, R16 ;  /* 0x0000000a1010722b */ /* 0x000fe20000000010 */
[----:B------:R-:W-:Y:S01]  /*0370*/  SEL R11, R13, 0x63400000, !P1 ;  /* 0x634000000d0b7807 */ /* 0x000fe20004800000 */
[----:B------:R-:W-:-:S03]  /*0380*/  IMAD.MOV.U32 R10, RZ, RZ, R8 ;  /* 0x000000ffff0a7224 */ /* 0x000fc600078e0008 */
[----:B------:R-:W-:-:S03]  /*0390*/  LOP3.LUT R11, R11, 0x800fffff, R9, 0xf8, !PT ;  /* 0x800fffff0b0b7812 */ /* 0x000fc600078ef809 */
[----:B------:R-:W-:-:S03]  /*03a0*/  DFMA R20, R16, -R2, 1 ;  /* 0x3ff000001014742b */ /* 0x000fc60000000802 */
[----:B------:R-:W-:-:S05]  /*03b0*/  @!P2 DFMA R10, R10, 2, -R18 ;  /* 0x400000000a0aa82b */ /* 0x000fca0000000812 */
[----:B------:R-:W-:Y:S01]  /*03c0*/  DFMA R16, R16, R20, R16 ;  /* 0x000000141010722b */ /* 0x000fe20000000010 */
[----:B------:R-:W-:Y:S02]  /*03d0*/  IMAD.MOV.U32 R21, RZ, RZ, R12 ;  /* 0x000000ffff157224 */ /* 0x000fe400078e000c */
[----:B------:R-:W-:Y:S01]  /*03e0*/  IMAD.MOV.U32 R20, RZ, RZ, R15 ;  /* 0x000000ffff147224 */ /* 0x000fe200078e000f */
[----:B------:R-:W-:Y:S02]  /*03f0*/  @!P0 LOP3.LUT R20, R3, 0x7ff00000, RZ, 0xc0, !PT ;  /* 0x7ff0000003148812 */ /* 0x000fe400078ec0ff */
[----:B------:R-:W-:Y:S02]  /*0400*/  @!P2 LOP3.LUT R21, R11, 0x7ff00000, RZ, 0xc0, !PT ;  /* 0x7ff000000b15a812 */ /* 0x000fe400078ec0ff */
[----:B------:R-:W-:Y:S01]  /*0410*/  DMUL R18, R16, R10 ;  /* 0x0000000a10127228 */ /* 0x000fe20000000000 */
[----:B------:R-:W-:Y:S02]  /*0420*/  VIADD R23, R20, 0xffffffff ;  /* 0xffffffff14177836 */ /* 0x000fe40000000000 */
[----:B------:R-:W-:-:S05]  /*0430*/  VIADD R22, R21, 0xffffffff ;  /* 0xffffffff15167836 */ /* 0x000fca0000000000 */
[----:B------:R-:W-:Y:S01]  /*0440*/  DFMA R14, R18, -R2, R10 ;  /* 0x80000002120e722b */ /* 0x000fe2000000000a */
[----:B------:R-:W-:-:S04]  /*0450*/  ISETP.GT.U32.AND P0, PT, R22, 0x7feffffe, PT ;  /* 0x7feffffe1600780c */ /* 0x000fc80003f04070 */
[----:B------:R-:W-:-:S03]  /*0460*/  ISETP.GT.U32.OR P0, PT, R23, 0x7feffffe, P0 ;  /* 0x7feffffe1700780c */ /* 0x000fc60000704470 */
[----:B------:R-:W-:-:S10]  /*0470*/  DFMA R14, R16, R14, R18 ;  /* 0x0000000e100e722b */ /* 0x000fd40000000012 */
[----:B------:R-:W-:Y:S05]  /*0480*/  @P0 BRA `(.L_x_3) ;  /* 0x00000000006c0947 */ /* 0x000fea0003800000 */
[----:B------:R-:W-:-:S04]  /*0490*/  LOP3.LUT R9, R7, 0x7ff00000, RZ, 0xc0, !PT ;  /* 0x7ff0000007097812 */ /* 0x000fc800078ec0ff */
[CC--:B------:R-:W-:Y:S02]  /*04a0*/  VIADDMNMX R8, R12.reuse, -R9.reuse, 0xb9600000, !PT ;  /* 0xb96000000c087446 */ /* 0x0c0fe40007800909 */
[----:B------:R-:W-:Y:S02]  /*04b0*/  ISETP.GE.U32.AND P0, PT, R12, R9, PT ;  /* 0x000000090c00720c */ /* 0x000fe40003f06070 */
[----:B------:R-:W-:Y:S02]  /*04c0*/  VIMNMX R8, PT, PT, R8, 0x46a00000, PT ;  /* 0x46a0000008087848 */ /* 0x000fe40003fe0100 */
[----:B------:R-:W-:-:S05]  /*04d0*/  SEL R13, R13, 0x63400000, !P0 ;  /* 0x634000000d0d7807 */ /* 0x000fca0004000000 */
[----:B------:R-:W-:Y:S02]  /*04e0*/  IMAD.IADD R16, R8, 0x1, -R13 ;  /* 0x0000000108107824 */ /* 0x000fe400078e0a0d */
[----:B------:R-:W-:Y:S02]  /*04f0*/  IMAD.MOV.U32 R8, RZ, RZ, RZ ;  /* 0x000000ffff087224 */ /* 0x000fe400078e00ff */
[----:B------:R-:W-:-:S06]  /*0500*/  VIADD R9, R16, 0x7fe00000 ;  /* 0x7fe0000010097836 */ /* 0x000fcc0000000000 */
[----:B------:R-:W-:-:S10]  /*0510*/  DMUL R12, R14, R8 ;  /* 0x000000080e0c7228 */ /* 0x000fd40000000000 */
[----:B------:R-:W-:-:S13]  /*0520*/  FSETP.GTU.AND P0, PT, |R13|, 1.469367938527859385e-39, PT ;  /* 0x001000000d00780b */ /* 0x000fda0003f0c200 */
[----:B------:R-:W-:Y:S05]  /*0530*/  @P0 BRA `(.L_x_4) ;  /* 0x0000000000940947 */ /* 0x000fea0003800000 */
[----:B------:R-:W-:Y:S01]  /*0540*/  DFMA R2, R14, -R2, R10 ;  /* 0x800000020e02722b */ /* 0x000fe2000000000a */
[----:B------:R-:W-:-:S09]  /*0550*/  IMAD.MOV.U32 R8, RZ, RZ, RZ ;  /* 0x000000ffff087224 */ /* 0x000fd200078e00ff */
[C---:B------:R-:W-:Y:S02]  /*0560*/  FSETP.NEU.AND P0, PT, R3.reuse, RZ, PT ;  /* 0x000000ff0300720b */ /* 0x040fe40003f0d000 */
[----:B------:R-:W-:-:S04]  /*0570*/  LOP3.LUT R7, R3, 0x80000000, R7, 0x48, !PT ;  /* 0x8000000003077812 */ /* 0x000fc800078e4807 */
[----:B------:R-:W-:-:S07]  /*0580*/  LOP3.LUT R9, R7, R9, RZ, 0xfc, !PT ;  /* 0x0000000907097212 */ /* 0x000fce00078efcff */
[----:B------:R-:W-:Y:S05]  /*0590*/  @!P0 BRA `(.L_x_4) ;  /* 0x00000000007c8947 */ /* 0x000fea0003800000 */
[----:B------:R-:W-:Y:S01]  /*05a0*/  IMAD.MOV R3, RZ, RZ, -R16 ;  /* 0x000000ffff037224 */ /* 0x000fe200078e0a10 */
[----:B------:R-:W-:Y:S01]  /*05b0*/  DMUL.RP R8, R14, R8 ;  /* 0x000000080e087228 */ /* 0x000fe20000008000 */
[----:B------:R-:W-:-:S06]  /*05c0*/  IMAD.MOV.U32 R2, RZ, RZ, RZ ;  /* 0x000000ffff027224 */ /* 0x000fcc00078e00ff */
[----:B------:R-:W-:-:S03]  /*05d0*/  DFMA R2, R12, -R2, R14 ;  /* 0x800000020c02722b */ /* 0x000fc6000000000e */
[----:B------:R-:W-:-:S03]  /*05e0*/  LOP3.LUT R7, R9, R7, RZ, 0x3c, !PT ;  /* 0x0000000709077212 */ /* 0x000fc600078e3cff */
[----:B------:R-:W-:-:S04]  /*05f0*/  IADD3 R2, PT, PT, -R16, -0x43300000, RZ ;  /* 0xbcd0000010027810 */ /* 0x000fc80007ffe1ff */
[----:B------:R-:W-:-:S04]  /*0600*/  FSETP.NEU.AND P0, PT, |R3|, R2, PT ;  /* 0x000000020300720b */ /* 0x000fc80003f0d200 */
[----:B------:R-:W-:Y:S02]  /*0610*/  FSEL R12, R8, R12, !P0 ;  /* 0x0000000c080c7208 */ /* 0x000fe40004000000 */
[----:B------:R-:W-:Y:S01]  /*0620*/  FSEL R13, R7, R13, !P0 ;  /* 0x0000000d070d7208 */ /* 0x000fe20004000000 */
[----:B------:R-:W-:Y:S06]  /*0630*/  BRA `(.L_x_4) ;  /* 0x0000000000547947 */ /* 0x000fec0003800000 */
.L_x_3:
[----:B------:R-:W-:-:S14]  /*0640*/  DSETP.NAN.AND P0, PT, R8, R8, PT ;  /* 0x000000080800722a */ /* 0x000fdc0003f08000 */
[----:B------:R-:W-:Y:S05]  /*0650*/  @P0 BRA `(.L_x_5) ;  /* 0x0000000000440947 */ /* 0x000fea0003800000 */
[----:B------:R-:W-:-:S14]  /*0660*/  DSETP.NAN.AND P0, PT, R6, R6, PT ;  /* 0x000000060600722a */ /* 0x000fdc0003f08000 */
[----:B------:R-:W-:Y:S05]  /*0670*/  @P0 BRA `(.L_x_6) ;  /* 0x0000000000300947 */ /* 0x000fea0003800000 */
[----:B------:R-:W-:Y:S01]  /*0680*/  ISETP.NE.AND P0, PT, R21, R20, PT ;  /* 0x000000141500720c */ /* 0x000fe20003f05270 */
[----:B------:R-:W-:Y:S02]  /*0690*/  IMAD.MOV.U32 R12, RZ, RZ, 0x0 ;  /* 0x00000000ff0c7424 */ /* 0x000fe400078e00ff */
[----:B------:R-:W-:-:S10]  /*06a0*/  IMAD.MOV.U32 R13, RZ, RZ, -0x80000 ;  /* 0xfff80000ff0d7424 */ /* 0x000fd400078e00ff */
[----:B------:R-:W-:Y:S05]  /*06b0*/  @!P0 BRA `(.L_x_4) ;  /* 0x0000000000348947 */ /* 0x000fea0003800000 */
[----:B------:R-:W-:Y:S02]  /*06c0*/  ISETP.NE.AND P0, PT, R21, 0x7ff00000, PT ;  /* 0x7ff000001500780c */ /* 0x000fe40003f05270 */
[----:B------:R-:W-:Y:S02]  /*06d0*/  LOP3.LUT R13, R9, 0x80000000, R7, 0x48, !PT ;  /* 0x80000000090d7812 */ /* 0x000fe400078e4807 */
[----:B------:R-:W-:-:S13]  /*06e0*/  ISETP.EQ.OR P0, PT, R20, RZ, !P0 ;  /* 0x000000ff1400720c */ /* 0x000fda0004702670 */
[----:B------:R-:W-:Y:S01]  /*06f0*/  @P0 LOP3.LUT R2, R13, 0x7ff00000, RZ, 0xfc, !PT ;  /* 0x7ff000000d020812 */ /* 0x000fe200078efcff */
[----:B------:R-:W-:Y:S02]  /*0700*/  @!P0 IMAD.MOV.U32 R12, RZ, RZ, RZ ;  /* 0x000000ffff0c8224 */ /* 0x000fe400078e00ff */
[----:B------:R-:W-:Y:S02]  /*0710*/  @P0 IMAD.MOV.U32 R12, RZ, RZ, RZ ;  /* 0x000000ffff0c0224 */ /* 0x000fe400078e00ff */
[----:B------:R-:W-:Y:S01]  /*0720*/  @P0 IMAD.MOV.U32 R13, RZ, RZ, R2 ;  /* 0x000000ffff0d0224 */ /* 0x000fe200078e0002 */
[----:B------:R-:W-:Y:S06]  /*0730*/  BRA `(.L_x_4) ;  /* 0x0000000000147947 */ /* 0x000fec0003800000 */
.L_x_6:
[----:B------:R-:W-:Y:S01]  /*0740*/  LOP3.LUT R13, R7, 0x80000, RZ, 0xfc, !PT ;  /* 0x00080000070d7812 */ /* 0x000fe200078efcff */
[----:B------:R-:W-:Y:S01]  /*0750*/  IMAD.MOV.U32 R12, RZ, RZ, R6 ;  /* 0x000000ffff0c7224 */ /* 0x000fe200078e0006 */
[----:B------:R-:W-:Y:S06]  /*0760*/  BRA `(.L_x_4) ;  /* 0x0000000000087947 */ /* 0x000fec0003800000 */
.L_x_5:
[----:B------:R-:W-:Y:S01]  /*0770*/  LOP3.LUT R13, R9, 0x80000, RZ, 0xfc, !PT ;  /* 0x00080000090d7812 */ /* 0x000fe200078efcff */
[----:B------:R-:W-:-:S07]  /*0780*/  IMAD.MOV.U32 R12, RZ, RZ, R8 ;  /* 0x000000ffff0c7224 */ /* 0x000fce00078e0008 */
.L_x_4:
[----:B------:R-:W-:Y:S05]  /*0790*/  BSYNC.RECONVERGENT B1 ;  /* 0x0000000000017941 */ /* 0x000fea0003800200 */
.L_x_2:
[----:B------:R-:W-:Y:S02]  /*07a0*/  IMAD.MOV.U32 R2, RZ, RZ, R0 ;  /* 0x000000ffff027224 */ /* 0x000fe400078e0000 */
[----:B------:R-:W-:-:S04]  /*07b0*/  IMAD.MOV.U32 R3, RZ, RZ, 0x0 ;  /* 0x00000000ff037424 */ /* 0x000fc800078e00ff */
[----:B------:R-:W-:Y:S05]  /*07c0*/  RET.REL.NODEC R2 `(_Z9NormaliseP7double2) ;  /* 0xfffffff8020c7950 */ /* 0x000fea0003c3ffff */
.L_x_7:
[----:B------:R-:W-:-:S00]  /*07d0*/  BRA `(.L_x_7) ;  /* 0xfffffffc00fc7947 */ /* 0x000fc0000383ffff */
[----:B------:R-:W-:-:S00]  /*07e0*/  NOP ;  /* 0x0000000000007918 */ /* 0x000fc00000000000 */
        /* <DEDUP_REMOVED lines=9> */
.L_x_21:


//--------------------- .text._Z11FindMaximumP7double2l --------------------------
	.section	.text._Z11FindMaximumP7double2l,"ax",@progbits
	.align	128
        .global         _Z11FindMaximumP7double2l
        .type           _Z11FindMaximumP7double2l,@function
        .size           _Z11FindMaximumP7double2l,(.L_x_24 - _Z11FindMaximumP7double2l)
        .other          _Z11FindMaximumP7double2l,@"STO_CUDA_ENTRY STV_DEFAULT"
_Z11FindMaximumP7double2l:
.text._Z11FindMaximumP7double2l:
[----:B------:R-:W-:Y:S08]  /*0000*/  LDC R1, c[0x0][0x37c] ;  /* 0x0000df00ff017b82 */ /* 0x000ff00000000800 */
[----:B------:R-:W0:Y:S01]  /*0010*/  LDC.64 R6, c[0x0][0x388] ;  /* 0x0000e200ff067b82 */ /* 0x000e220000000a00 */
[----:B------:R-:W1:Y:S07]  /*0020*/  LDCU.64 UR6, c[0x0][0x358] ;  /* 0x00006b00ff0677ac */ /* 0x000e6e0008000a00 */
[----:B------:R-:W1:Y:S01]  /*0030*/  LDC.64 R2, c[0x0][0x380] ;  /* 0x0000e000ff027b82 */ /* 0x000e620000000a00 */
[----:B0-----:R-:W-:-:S04]  /*0040*/  ISETP.GE.U32.AND P0, PT, R6, 0x1, PT ;  /* 0x000000010600780c */ /* 0x001fc80003f06070 */
[----:B------:R-:W-:Y:S01]  /*0050*/  ISETP.GE.AND.EX P0, PT, R7, RZ, PT, P0 ;  /* 0x000000ff0700720c */ /* 0x000fe20003f06300 */
[----:B-1----:R0:W-:-:S12]  /*0060*/  STG.E.64 desc[UR6][R2.64+0x8], RZ ;  /* 0x000008ff02007986 */ /* 0x0021d8000c101b06 */
[----:B------:R-:W-:Y:S05]  /*0070*/  @!P0 EXIT ;  /* 0x000000000000894d */ /* 0x000fea0003800000 */
[C---:B------:R-:W-:Y:S01]  /*0080*/  ISETP.GE.U32.AND P1, PT, R6.reuse, 0x10, PT ;  /* 0x000000100600780c */ /* 0x040fe20003f26070 */
[----:B------:R-:W-:Y:S01]  /*0090*/  IMAD.MOV.U32 R0, RZ, RZ, RZ ;  /* 0x000000ffff007224 */ /* 0x000fe200078e00ff */
[----:B------:R-:W-:Y:S01]  /*00a0*/  LOP3.LUT R9, R6, 0xf, RZ, 0xc0, !PT ;  /* 0x0000000f06097812 */ /* 0x000fe200078ec0ff */
[----:B------:R-:W-:Y:S01]  /*00b0*/  IMAD.MOV.U32 R5, RZ, RZ, RZ ;  /* 0x000000ffff057224 */ /* 0x000fe200078e00ff */
[----:B------:R-:W-:Y:S02]  /*00c0*/  ISETP.GE.U32.AND.EX P1, PT, R7, RZ, PT, P1 ;  /* 0x000000ff0700720c */ /* 0x000fe40003f26110 */
[----:B0-----:R-:W-:Y:S02]  /*00d0*/  CS2R R2, SRZ ;  /* 0x0000000000027805 */ /* 0x001fe4000001ff00 */
[----:B------:R-:W-:-:S04]  /*00e0*/  ISETP.NE.U32.AND P0, PT, R9, RZ, PT ;  /* 0x000000ff0900720c */ /* 0x000fc80003f05070 */
[----:B------:R-:W-:-:S05]  /*00f0*/  ISETP.NE.AND.EX P0, PT, RZ, RZ, PT, P0 ;  /* 0x000000ffff00720c */ /* 0x000fca0003f05300 */
[----:B------:R-:W-:Y:S08]  /*0100*/  @!P1 BRA `(.L_x_8) ;  /* 0x0000000400c49947 */ /* 0x000ff00003800000 */
[----:B------:R-:W0:Y:S01]  /*0110*/  LDCU.64 UR4, c[0x0][0x380] ;  /* 0x00007000ff0477ac */ /* 0x000e220008000a00 */
[----:B------:R-:W-:Y:S02]  /*0120*/  LOP3.LUT R0, R6, 0xfffffff0, RZ, 0xc0, !PT ;  /* 0xfffffff006007812 */ /* 0x000fe400078ec0ff */
[----:B------:R-:W-:Y:S02]  /*0130*/  CS2R R2, SRZ ;  /* 0x0000000000027805 */ /* 0x000fe4000001ff00 */
[----:B------:R-:W-:Y:S01]  /*0140*/  LOP3.LUT R5, R7, 0x7fffffff, RZ, 0xc0, !PT ;  /* 0x7fffffff07057812 */ /* 0x000fe200078ec0ff */
[----:B------:R-:W-:-:S04]  /*0150*/  IMAD.MOV.U32 R8, RZ, RZ, R0 ;  /* 0x000000ffff087224 */ /* 0x000fc800078e0000 */
[----:B------:R-:W-:Y:S01]  /*0160*/  IMAD.MOV.U32 R4, RZ, RZ, R5 ;  /* 0x000000ffff047224 */ /* 0x000fe200078e0005 */
[----:B0-----:R-:W-:-:S04]  /*0170*/  UIADD3 UR4, UP0, UPT, UR4, 0x80, URZ ;  /* 0x0000008004047890 */ /* 0x001fc8000ff1e0ff */
[----:B------:R-:W-:Y:S02]  /*0180*/  UIADD3.X UR5, UPT, UPT, URZ, UR5, URZ, UP0, !UPT ;  /* 0x00000005ff057290 */ /* 0x000fe400087fe4ff */
[----:B------:R-:W-:-:S04]  /*0190*/  IMAD.U32 R6, RZ, RZ, UR4 ;  /* 0x00000004ff067e24 */ /* 0x000fc8000f8e00ff */
[----:B------:R-:W-:-:S07]  /*01a0*/  IMAD.U32 R7, RZ, RZ, UR5 ;  /* 0x00000005ff077e24 */ /* 0x000fce000f8e00ff */
.L_x_9:
[----:B-1----:R-:W2:Y:S02]  /*01b0*/  LDG.E.64 R10, desc[UR6][R6.64+-0x80] ;  /* 0xffff8006060a7981 */ /* 0x002ea4000c1e1b00 */
[----:B--2---:R-:W-:-:S14]  /*01c0*/  DSETP.GT.AND P1, PT, R10, R2, PT ;  /* 0x000000020a00722a */ /* 0x004fdc0003f24000 */
[----:B------:R-:W0:Y:S02]  /*01d0*/  @P1 LDC.64 R16, c[0x0][0x380] ;  /* 0x0000e000ff101b82 */ /* 0x000e240000000a00 */
[----:B0-----:R0:W-:Y:S04]  /*01e0*/  @P1 STG.E.64 desc[UR6][R16.64+0x8], R10 ;  /* 0x0000080a10001986 */ /* 0x0011e8000c101b06 */
[----:B------:R-:W2:Y:S01]  /*01f0*/  LDG.E.64 R12, desc[UR6][R6.64+-0x70] ;  /* 0xffff9006060c7981 */ /* 0x000ea2000c1e1b00 */
[----:B------:R-:W-:Y:S02]  /*0200*/  @P1 IMAD.MOV.U32 R2, RZ, RZ, R10 ;  /* 0x000000ffff021224 */ /* 0x000fe400078e000a */
[----:B------:R-:W-:-:S06]  /*0210*/  @P1 IMAD.MOV.U32 R3, RZ, RZ, R11 ;  /* 0x000000ffff031224 */ /* 0x000fcc00078e000b */
[----:B--2---:R-:W-:-:S14]  /*0220*/  DSETP.GT.AND P1, PT, R12, R2, PT ;  /* 0x000000020c00722a */ /* 0x004fdc0003f24000 */
[----:B------:R-:W1:Y:S02]  /*0230*/  @P1 LDC.64 R18, c[0x0][0x380] ;  /* 0x0000e000ff121b82 */ /* 0x000e640000000a00 */
[----:B-1----:R1:W-:Y:S04]  /*0240*/  @P1 STG.E.64 desc[UR6][R18.64+0x8], R12 ;  /* 0x0000080c12001986 */ /* 0x0023e8000c101b06 */
[----:B------:R-:W2:Y:S01]  /*0250*/  LDG.E.64 R14, desc[UR6][R6.64+-0x60] ;  /* 0xffffa006060e7981 */ /* 0x000ea2000c1e1b00 */
[----:B------:R-:W-:Y:S02]  /*0260*/  @P1 IMAD.MOV.U32 R2, RZ, RZ, R12 ;  /* 0x000000ffff021224 */ /* 0x000fe400078e000c */
[----:B------:R-:W-:-:S06]  /*0270*/  @P1 IMAD.MOV.U32 R3, RZ, RZ, R13 ;  /* 0x000000ffff031224 */ /* 0x000fcc00078e000d */
[----:B--2---:R-:W-:-:S14]  /*0280*/  DSETP.GT.AND P1, PT, R14, R2, PT ;  /* 0x000000020e00722a */ /* 0x004fdc0003f24000 */
[----:B------:R-:W2:Y:S02]  /*0290*/  @P1 LDC.64 R20, c[0x0][0x380] ;  /* 0x0000e000ff141b82 */ /* 0x000ea40000000a00 */
[----:B--2---:R2:W-:Y:S04]  /*02a0*/  @P1 STG.E.64 desc[UR6][R20.64+0x8], R14 ;  /* 0x0000080e14001986 */ /* 0x0045e8000c101b06 */
[----:B0-----:R-:W3:Y:S01]  /*02b0*/  LDG.E.64 R10, desc[UR6][R6.64+-0x50] ;  /* 0xffffb006060a7981 */ /* 0x001ee2000c1e1b00 */
[----:B------:R-:W-:Y:S02]  /*02c0*/  @P1 IMAD.MOV.U32 R2, RZ, RZ, R14 ;  /* 0x000000ffff021224 */ /* 0x000fe400078e000e */
[----:B------:R-:W-:-:S06]  /*02d0*/  @P1 IMAD.MOV.U32 R3, RZ, RZ, R15 ;  /* 0x000000ffff031224 */ /* 0x000fcc00078e000f */
[----:B---3--:R-:W-:-:S14]  /*02e0*/  DSETP.GT.AND P1, PT, R10, R2, PT ;  /* 0x000000020a00722a */ /* 0x008fdc0003f24000 */
[----:B------:R-:W0:Y:S02]  /*02f0*/  @P1 LDC.64 R16, c[0x0][0x380] ;  /* 0x0000e000ff101b82 */ /* 0x000e240000000a00 */
[----:B0-----:R0:W-:Y:S04]  /*0300*/  @P1 STG.E.64 desc[UR6][R16.64+0x8], R10 ;  /* 0x0000080a10001986 */ /* 0x0011e8000c101b06 */
[----:B-1----:R-:W3:Y:S01]  /*0310*/  LDG.E.64 R12, desc[UR6][R6.64+-0x40] ;  /* 0xffffc006060c7981 */ /* 0x002ee2000c1e1b00 */
[----:B------:R-:W-:Y:S02]  /*0320*/  @P1 IMAD.MOV.U32 R2, RZ, RZ, R10 ;  /* 0x000000ffff021224 */ /* 0x000fe400078e000a */
[----:B------:R-:W-:-:S06]  /*0330*/  @P1 IMAD.MOV.U32 R3, RZ, RZ, R11 ;  /* 0x000000ffff031224 */ /* 0x000fcc00078e000b */
[----:B---3--:R-:W-:-:S14]  /*0340*/  DSETP.GT.AND P1, PT, R12, R2, PT ;  /* 0x000000020c00722a */ /* 0x008fdc0003f24000 */
[----:B------:R-:W1:Y:S02]  /*0350*/  @P1 LDC.64 R18, c[0x0][0x380] ;  /* 0x0000e000ff121b82 */ /* 0x000e640000000a00 */
[----:B-1----:R1:W-:Y:S04]  /*0360*/  @P1 STG.E.64 desc[UR6][R18.64+0x8], R12 ;  /* 0x0000080c12001986 */ /* 0x0023e8000c101b06 */
[----:B--2---:R-:W2:Y:S01]  /*0370*/  LDG.E.64 R14, desc[UR6][R6.64+-0x30] ;  /* 0xffffd006060e7981 */ /* 0x004ea2000c1e1b00 */
        /* <DEDUP_REMOVED lines=36> */
[----:B------:R-:W-:Y:S01]  /*05c0*/  @P1 IMAD.MOV.U32 R2, RZ, RZ, R12 ;  /* 0x000000ffff021224 */ /* 0x000fe200078e000c */
[----:B------:R-:W-:-:S06]  /*05d0*/  @P1 MOV R3, R13 ;  /* 0x0000000d00031202 */ /* 0x000fcc0000000f00 */
        /* <DEDUP_REMOVED lines=21> */
[----:B0-----:R0:W2:Y:S01]  /*0730*/  LDG.E.64 R10, desc[UR6][R6.64+0x70] ;  /* 0x00007006060a7981 */ /* 0x0010a2000c1e1b00 */
[----:B------:R-:W-:Y:S02]  /*0740*/  @P1 IMAD.MOV.U32 R2, RZ, RZ, R14 ;  /* 0x000000ffff021224 */ /* 0x000fe400078e000e */
[----:B------:R-:W-:Y:S01]  /*0750*/  @P1 IMAD.MOV.U32 R3, RZ, RZ, R15 ;  /* 0x000000ffff031224 */ /* 0x000fe200078e000f */
[----:B------:R-:W-:-:S04]  /*0760*/  IADD3 R8, P1, PT, R8, -0x10, RZ ;  /* 0xfffffff008087810 */ /* 0x000fc80007f3e0ff */
[----:B------:R-:W-:Y:S02]  /*0770*/  IADD3.X R4, PT, PT, R4, -0x1, RZ, P1, !PT ;  /* 0xffffffff04047810 */ /* 0x000fe40000ffe4ff */
[----:B------:R-:W-:Y:S02]  /*0780*/  ISETP.NE.U32.AND P1, PT, R8, RZ, PT ;  /* 0x000000ff0800720c */ /* 0x000fe40003f25070 */
[----:B0-----:R-:W-:Y:S02]  /*0790*/  IADD3 R6, P3, PT, R6, 0x100, RZ ;  /* 0x0000010006067810 */ /* 0x001fe40007f7e0ff */
[----:B------:R-:W-:-:S03]  /*07a0*/  ISETP.NE.AND.EX P1, PT, R4, RZ, PT, P1 ;  /* 0x000000ff0400720c */ /* 0x000fc60003f25310 */
[----:B------:R-:W-:Y:S01]  /*07b0*/  IMAD.X R7, RZ, RZ, R7, P3 ;  /* 0x000000ffff077224 */ /* 0x000fe200018e0607 */
[----:B--2---:R-:W-:-:S14]  /*07c0*/  DSETP.GT.AND P2, PT, R10, R2, PT ;  /* 0x000000020a00722a */ /* 0x004fdc0003f44000 */
[----:B------:R-:W0:Y:S01]  /*07d0*/  @P2 LDC.64 R16, c[0x0][0x380] ;  /* 0x0000e000ff102b82 */ /* 0x000e220000000a00 */
[----:B------:R-:W-:Y:S02]  /*07e0*/  @P2 IMAD.MOV.U32 R2, RZ, RZ, R10 ;  /* 0x000000ffff022224 */ /* 0x000fe400078e000a */
[----:B------:R-:W-:Y:S01]  /*07f0*/  @P2 IMAD.MOV.U32 R3, RZ, RZ, R11 ;  /* 0x000000ffff032224 */ /* 0x000fe200078e000b */
[----:B0-----:R1:W-:Y:S01]  /*0800*/  @P2 STG.E.64 desc[UR6][R16.64+0x8], R10 ;  /* 0x0000080a10002986 */ /* 0x0013e2000c101b06 */
[----:B------:R-:W-:Y:S05]  /*0810*/  @P1 BRA `(.L_x_9) ;  /* 0xfffffff800641947 */ /* 0x000fea000383ffff */
.L_x_8:
[----:B------:R-:W-:Y:S05]  /*0820*/  @!P0 EXIT ;  /* 0x000000000000894d */ /* 0x000fea0003800000 */
[----:B------:R-:W0:Y:S01]  /*0830*/  LDCU UR5, c[0x0][0x388] ;  /* 0x00007100ff0577ac */ /* 0x000e220008000800 */
[----:B------:R-:W-:-:S04]  /*0840*/  ISETP.GE.U32.AND P1, PT, R9, 0x8, PT ;  /* 0x000000080900780c */ /* 0x000fc80003f26070 */
[----:B------:R-:W-:Y:S01]  /*0850*/  ISETP.GE.U32.AND.EX P1, PT, RZ, RZ, PT, P1 ;  /* 0x000000ffff00720c */ /* 0x000fe20003f26110 */
[----:B0-----:R-:W-:-:S06]  /*0860*/  ULOP3.LUT UR8, UR5, 0x7, URZ, 0xc0, !UPT ;  /* 0x0000000705087892 */ /* 0x001fcc000f8ec0ff */
[----:B------:R-:W-:-:S04]  /*0870*/  ISETP.NE.U32.AND P0, PT, RZ, UR8, PT ;  /* 0x00000008ff007c0c */ /* 0x000fc8000bf05070 */
[----:B------:R-:W-:Y:S02]  /*0880*/  ISETP.NE.AND.EX P0, PT, RZ, RZ, PT, P0 ;  /* 0x000000ffff00720c */ /* 0x000fe40003f05300 */
[----:B------:R-:W-:Y:S11]  /*0890*/  @!P1 BRA `(.L_x_10) ;  /* 0x0000000400849947 */ /* 0x000ff60003800000 */
[----:B------:R-:W0:Y:S01]  /*08a0*/  LDCU.64 UR10, c[0x0][0x380] ;  /* 0x00007000ff0a77ac */ /* 0x000e220008000a00 */
[C---:B------:R-:W-:Y:S01]  /*08b0*/  IMAD.SHL.U32 R4, R0.reuse, 0x10, RZ ;  /* 0x0000001000047824 */ /* 0x040fe200078e00ff */
[----:B------:R-:W-:-:S04]  /*08c0*/  SHF.L.U64.HI R5, R0, 0x4, R5 ;  /* 0x0000000400057819 */ /* 0x000fc80000010205 */
[----:B0-----:R-:W-:-:S04]  /*08d0*/  IADD3 R6, P1, PT, R4, UR10, RZ ;  /* 0x0000000a04067c10 */ /* 0x001fc8000ff3e0ff */
[----:B------:R-:W-:-:S05]  /*08e0*/  IADD3.X R7, PT, PT, R5, UR11, RZ, P1, !PT ;  /* 0x0000000b05077c10 */ /* 0x000fca0008ffe4ff */
[----:B-1----:R-:W2:Y:S01]  /*08f0*/  LDG.E.64 R10, desc[UR6][R6.64] ;  /* 0x00000006060a7981 */ /* 0x002ea2000c1e1b00 */
[----:B------:R-:W-:-:S04]  /*0900*/  IADD3 R8, P2, PT, R4, 0x10, RZ ;  /* 0x0000001004087810 */ /* 0x000fc80007f5e0ff */
[----:B------:R-:W-:Y:S01]  /*0910*/  LOP3.LUT R8, R8, 0xfffffff0, RZ, 0xc0, !PT ;  /* 0xfffffff008087812 */ /* 0x000fe200078ec0ff */
[----:B------:R-:W-:-:S03]  /*0920*/  IMAD.X R9, RZ, RZ, R5, P2 ;  /* 0x000000ffff097224 */ /* 0x000fc600010e0605 */
[----:B------:R-:W-:Y:S02]  /*0930*/  IADD3 R8, P2, PT, R8, UR10, RZ ;  /* 0x0000000a08087c10 */ /* 0x000fe4000ff5e0ff */
[----:B------:R-:W-:-:S04]  /*0940*/  LOP3.LUT R9, R9, 0xf, RZ, 0xc0, !PT ;  /* 0x0000000f09097812 */ /* 0x000fc800078ec0ff */
[----:B------:R-:W-:Y:S01]  /*0950*/  IADD3.X R9, PT, PT, R9, UR11, RZ, P2, !PT ;  /* 0x0000000b09097c10 */ /* 0x000fe200097fe4ff */
[----:B--2---:R-:W-:-:S14]  /*0960*/  DSETP.GT.AND P1, PT, R10, R2, PT ;  /* 0x000000020a00722a */ /* 0x004fdc0003f24000 */
[----:B------:R-:W0:Y:S02]  /*0970*/  @P1 LDC.64 R14, c[0x0][0x380] ;  /* 0x0000e000ff0e1b82 */ /* 0x000e240000000a00 */
[----:B0-----:R0:W-:Y:S04]  /*0980*/  @P1 STG.E.64 desc[UR6][R14.64+0x8], R10 ;  /* 0x0000080a0e001986 */ /* 0x0011e8000c101b06 */
[----:B------:R-:W2:Y:S01]  /*0990*/  LDG.E.64 R12, desc[UR6][R8.64] ;  /* 0x00000006080c7981 */ /* 0x000ea2000c1e1b00 */
[----:B------:R-:W-:Y:S01]  /*09a0*/  @P1 IMAD.MOV.U32 R2, RZ, RZ, R10 ;  /* 0x000000ffff021224 */ /* 0x000fe200078e000a */
[----:B------:R-:W-:Y:S01]  /*09b0*/  IADD3 R6, P2, PT, R4, 0x20, RZ ;  /* 0x0000002004067810 */ /* 0x000fe20007f5e0ff */
[----:B------:R-:W-:-:S03]  /*09c0*/  @P1 IMAD.MOV.U32 R3, RZ, RZ, R11 ;  /* 0x000000ffff031224 */ /* 0x000fc600078e000b */
[----:B------:R-:W-:Y:S01]  /*09d0*/  LOP3.LUT R6, R6, 0xfffffff0, RZ, 0xc0, !PT ;  /* 0xfffffff006067812 */ /* 0x000fe200078ec0ff */
[----:B------:R-:W-:-:S03]  /*09e0*/  IMAD.X R7, RZ, RZ, R5, P2 ;  /* 0x000000ffff077224 */ /* 0x000fc600010e0605 */
[----:B------:R-:W-:Y:S02]  /*09f0*/  IADD3 R6, P2, PT, R6, UR10, RZ ;  /* 0x0000000a06067c10 */ /* 0x000fe4000ff5e0ff */
[----:B------:R-:W-:-:S04]  /*0a00*/  LOP3.LUT R7, R7, 0xf, RZ, 0xc0, !PT ;  /* 0x0000000f07077812 */ /* 0x000fc800078ec0ff */
[----:B------:R-:W-:Y:S01]  /*0a10*/  IADD3.X R7, PT, PT, R7, UR11, RZ, P2, !PT ;  /* 0x0000000b07077c10 */ /* 0x000fe200097fe4ff */
[----:B--2---:R-:W-:-:S14]  /*0a20*/  DSETP.GT.AND P1, PT, R12, R2, PT ;  /* 0x000000020c00722a */ /* 0x004fdc0003f24000 */
[----:B------:R-:W1:Y:S02]  /*0a30*/  @P1 LDC.64 R16, c[0x0][0x380] ;  /* 0x0000e000ff101b82 */ /* 0x000e640000000a00 */
[----:B-1----:R1:W-:Y:S04]  /*0a40*/  @P1 STG.E.64 desc[UR6][R16.64+0x8], R12 ;  /* 0x0000080c10001986 */ /* 0x0023e8000c101b06 */
[----:B0-----:R-:W2:Y:S01]  /*0a50*/  LDG.E.64 R10, desc[UR6][R6.64] ;  /* 0x00000006060a7981 */ /* 0x001ea2000c1e1b00 */
[----:B------:R-:W-:Y:S01]  /*0a60*/  @P1 IMAD.MOV.U32 R2, RZ, RZ, R12 ;  /* 0x000000ffff021224 */ /* 0x000fe200078e000c */
[----:B------:R-:W-:Y:S01]  /*0a70*/  IADD3 R8, P2, PT, R4, 0x30, RZ ;  /* 0x0000003004087810 */ /* 0x000fe20007f5e0ff */
[----:B------:R-:W-:-:S03]  /*0a80*/  @P1 IMAD.MOV.U32 R3, RZ, RZ, R13 ;  /* 0x000000ffff031224 */ /* 0x000fc600078e000d */
[----:B------:R-:W-:Y:S02]  /*0a90*/  IADD3.X R9, PT, PT, RZ, R5, RZ, P2, !PT ;  /* 0x00000005ff097210 */ /* 0x000fe400017fe4ff */
[----:B------:R-:W-:Y:S02]  /*0aa0*/  LOP3.LUT R8, R8, 0xfffffff0, RZ, 0xc0, !PT ;  /* 0xfffffff008087812 */ /* 0x000fe400078ec0ff */
[----:B------:R-:W-:Y:S02]  /*0ab0*/  LOP3.LUT R9, R9, 0xf, RZ, 0xc0, !PT ;  /* 0x0000000f09097812 */ /* 0x000fe400078ec0ff */
[----:B------:R-:W-:-:S04]  /*0ac0*/  IADD3 R8, P2, PT, R8, UR10, RZ ;  /* 0x0000000a08087c10 */ /* 0x000fc8000ff5e0ff */
[----:B------:R-:W-:Y:S01]  /*0ad0*/  IADD3.X R9, PT, PT, R9, UR11, RZ, P2, !PT ;  /* 0x0000000b09097c10 */ /* 0x000fe200097fe4ff */
[----:B--2---:R-:W-:-:S14]  /*0ae0*/  DSETP.GT.AND P1, PT, R10, R2, PT ;  /* 0x000000020a00722a */ /* 0x004fdc0003f24000 */
[----:B------:R-:W0:Y:S02]  /*0af0*/  @P1 LDC.64 R14, c[0x0][0x380] ;  /* 0x0000e000ff0e1b82 */ /* 0x000e240000000a00 */
[----:B0-----:R0:W-:Y:S04]  /*0b00*/  @P1 STG.E.64 desc[UR6][R14.64+0x8], R10 ;  /* 0x0000080a0e001986 */ /* 0x0011e8000c101b06 */
[----:B-1----:R-:W2:Y:S01]  /*0b10*/  LDG.E.64 R12, desc[UR6][R8.64] ;  /* 0x00000006080c7981 */ /* 0x002ea2000c1e1b00 */
        /* <DEDUP_REMOVED lines=45> */
[----:B0-----:R-:W0:Y:S02]  /*0df0*/  @P1 LDC.64 R10, c[0x0][0x380] ;  /* 0x0000e000ff0a1b82 */ /* 0x001e240000000a00 */
[----:B0-----:R0:W-:Y:S04]  /*0e00*/  @P1 STG.E.64 desc[UR6][R10.64+0x8], R6 ;  /* 0x000008060a001986 */ /* 0x0011e8000c101b06 */
[----:B------:R-:W2:Y:S01]  /*0e10*/  LDG.E.64 R8, desc[UR6][R8.64] ;  /* 0x0000000608087981 */ /* 0x000ea2000c1e1b00 */
[----:B------:R-:W-:Y:S02]  /*0e20*/  @P1 IMAD.MOV.U32 R2, RZ, RZ, R6 ;  /* 0x000000ffff021224 */ /* 0x000fe400078e0006 */
[----:B------:R-:W-:Y:S02]  /*0e30*/  @P1 IMAD.MOV.U32 R3, RZ, RZ, R7 ;  /* 0x000000ffff031224 */ /* 0x000fe400078e0007 */
[----:B------:R-:W-:-:S02]  /*0e40*/  VIADD R0, R0, 0x8 ;  /* 0x0000000800007836 */ /* 0x000fc40000000000 */
[----:B------:R-:W-:Y:S02]  /*0e50*/  IMAD.MOV.U32 R5, RZ, RZ, RZ ;  /* 0x000000ffff057224 */ /* 0x000fe400078e00ff */
[----:B--2---:R-:W-:-:S14]  /*0e60*/  DSETP.GT.AND P1, PT, R8, R2, PT ;  /* 0x000000020800722a */ /* 0x004fdc0003f24000 */
[----:B-1----:R-:W1:Y:S01]  /*0e70*/  @P1 LDC.64 R12, c[0x0][0x380] ;  /* 0x0000e000ff0c1b82 */ /* 0x002e620000000a00 */
[----:B------:R-:W-:Y:S02]  /*0e80*/  @P1 IMAD.MOV.U32 R2, RZ, RZ, R8 ;  /* 0x000000ffff021224 */ /* 0x000fe400078e0008 */
[----:B------:R-:W-:Y:S01]  /*0e90*/  @P1 IMAD.MOV.U32 R3, RZ, RZ, R9 ;  /* 0x000000ffff031224 */ /* 0x000fe200078e0009 */
[----:B-1----:R0:W-:Y:S06]  /*0ea0*/  @P1 STG.E.64 desc[UR6][R12.64+0x8], R8 ;  /* 0x000008080c001986 */ /* 0x0021ec000c101b06 */
.L_x_10:
[----:B------:R-:W-:Y:S05]  /*0eb0*/  @!P0 EXIT ;  /* 0x000000000000894d */ /* 0x000fea0003800000 */
[----:B0-----:R-:W0:Y:S01]  /*0ec0*/  LDC.64 R6, c[0x0][0x380] ;  /* 0x0000e000ff067b82 */ /* 0x001e220000000a00 */
[----:B------:R-:W-:Y:S02]  /*0ed0*/  UISETP.GE.U32.AND UP0, UPT, UR8, 0x4, UPT ;  /* 0x000000040800788c */ /* 0x000fe4000bf06070 */
[----:B------:R-:W-:Y:S02]  /*0ee0*/  ULOP3.LUT UR5, UR5, 0x3, URZ, 0xc0, !UPT ;  /* 0x0000000305057892 */ /* 0x000fe4000f8ec0ff */
[----:B------:R-:W-:Y:S01]  /*0ef0*/  UISETP.GE.U32.AND.EX UP0, UPT, URZ, URZ, UPT, UP0 ;  /* 0x000000ffff00728c */ /* 0x000fe2000bf06100 */
[----:B------:R-:W-:-:S03]  /*0f00*/  UMOV UR4, URZ ;  /* 0x000000ff00047c82 */ /* 0x000fc60008000000 */
[----:B------:R-:W-:-:S04]  /*0f10*/  ISETP.NE.U32.AND P0, PT, RZ, UR5, PT ;  /* 0x00000005ff007c0c */ /* 0x000fc8000bf05070 */
[----:B------:R-:W-:Y:S01]  /*0f20*/  ISETP.NE.AND.EX P0, PT, RZ, UR4, PT, P0 ;  /* 0x00000004ff007c0c */ /* 0x000fe2000bf05300 */
[----:B------:R-:W-:-:S12]  /*0f30*/  BRA.U !UP0, `(.L_x_11) ;  /* 0x0000000108c47547 */ /* 0x000fd8000b800000 */
[----:B------:R-:W2:Y:S01]  /*0f40*/  LDCU.64 UR8, c[0x0][0x380] ;  /* 0x00007000ff0877ac */ /* 0x000ea20008000a00 */
[C---:B------:R-:W-:Y:S02]  /*0f50*/  SHF.L.U32 R4, R0.reuse, 0x4, RZ ;  /* 0x0000000400047819 */ /* 0x040fe400000006ff */
[----:B------:R-:W-:Y:S02]  /*0f60*/  SHF.L.U64.HI R5, R0, 0x4, R5 ;  /* 0x0000000400057819 */ /* 0x000fe40000010205 */
[----:B--2---:R-:W-:-:S04]  /*0f70*/  IADD3 R8, P1, PT, R4, UR8, RZ ;  /* 0x0000000804087c10 */ /* 0x004fc8000ff3e0ff */
        /* <DEDUP_REMOVED lines=21> */
[----:B------:R-:W2:Y:S02]  /*10d0*/  @P1 LDC.64 R18, c[0x0][0x380] ;  /* 0x0000e000ff121b82 */ /* 0x000ea40000000a00 */
[----:B--2---:R2:W-:Y:S04]  /*10e0*/  @P1 STG.E.64 desc[UR6][R18.64+0x8], R14 ;  /* 0x0000080e12001986 */ /* 0x0045e8000c101b06 */
[----:B------:R-:W3:Y:S01]  /*10f0*/  LDG.E.64 R8, desc[UR6][R8.64] ;  /* 0x0000000608087981 */ /* 0x000ee2000c1e1b00 */
        /* <DEDUP_REMOVED lines=8> */
[----:B---3--:R-:W-:-:S14]  /*1180*/  DSETP.GT.AND P1, PT, R8, R2, PT ;  /* 0x000000020800722a */ /* 0x008fdc0003f24000 */
[----:B-1----:R-:W1:Y:S02]  /*1190*/  @P1 LDC.64 R12, c[0x0][0x380] ;  /* 0x0000e000ff0c1b82 */ /* 0x002e640000000a00 */
[----:B-1----:R3:W-:Y:S04]  /*11a0*/  @P1 STG.E.64 desc[UR6][R12.64+0x8], R8 ;  /* 0x000008080c001986 */ /* 0x0027e8000c101b06 */
[----:B------:R-:W4:Y:S01]  /*11b0*/  LDG.E.64 R10, desc[UR6][R10.64] ;  /* 0x000000060a0a7981 */ /* 0x000f22000c1e1b00 */
[----:B------:R-:W-:Y:S02]  /*11c0*/  @P1 IMAD.MOV.U32 R2, RZ, RZ, R8 ;  /* 0x000000ffff021224 */ /* 0x000fe400078e0008 */
[----:B------:R-:W-:Y:S02]  /*11d0*/  @P1 IMAD.MOV.U32 R3, RZ, RZ, R9 ;  /* 0x000000ffff031224 */ /* 0x000fe400078e0009 */
[----:B------:R-:W-:-:S02]  /*11e0*/  VIADD R0, R0, 0x4 ;  /* 0x0000000400007836 */ /* 0x000fc40000000000 */
[----:B------:R-:W-:Y:S02]  /*11f0*/  IMAD.MOV.U32 R5, RZ, RZ, RZ ;  /* 0x000000ffff057224 */ /* 0x000fe400078e00ff */
[----:B----4-:R-:W-:-:S14]  /*1200*/  DSETP.GT.AND P1, PT, R10, R2, PT ;  /* 0x000000020a00722a */ /* 0x010fdc0003f24000 */
[----:B--2---:R-:W1:Y:S01]  /*1210*/  @P1 LDC.64 R14, c[0x0][0x380] ;  /* 0x0000e000ff0e1b82 */ /* 0x004e620000000a00 */
[----:B------:R-:W-:Y:S02]  /*1220*/  @P1 IMAD.MOV.U32 R2, RZ, RZ, R10 ;  /* 0x000000ffff021224 */ /* 0x000fe400078e000a */
[----:B------:R-:W-:Y:S01]  /*1230*/  @P1 IMAD.MOV.U32 R3, RZ, RZ, R11 ;  /* 0x000000ffff031224 */ /* 0x000fe200078e000b */
[----:B-1----:R3:W-:Y:S06]  /*1240*/  @P1 STG.E.64 desc[UR6][R14.64+0x8], R10 ;  /* 0x0000080a0e001986 */ /* 0x0027ec000c101b06 */
.L_x_11:
[----:B------:R-:W-:Y:S05]  /*1250*/  @!P0 EXIT ;  /* 0x000000000000894d */ /* 0x000fea0003800000 */
.L_x_12:
[----:B0-23--:R-:W-:-:S04]  /*1260*/  LEA R8, P0, R0, R6, 0x4 ;  /* 0x0000000600087211 */ /* 0x00dfc800078020ff */
[----:B------:R-:W-:-:S06]  /*1270*/  LEA.HI.X R9, R0, R7, R5, 0x4, P0 ;  /* 0x0000000700097211 */ /* 0x000fcc00000f2405 */
[----:B------:R-:W2:Y:S01]  /*1280*/  LDG.E.64 R8, desc[UR6][R8.64] ;  /* 0x0000000608087981 */ /* 0x000ea2000c1e1b00 */
[----:B------:R-:W-:Y:S01]  /*1290*/  UIADD3 UR5, UP0, UPT, UR5, -0x1, URZ ;  /* 0xffffffff05057890 */ /* 0x000fe2000ff1e0ff */
[----:B------:R-:W-:Y:S02]  /*12a0*/  VIADD R0, R0, 0x1 ;  /* 0x0000000100007836 */ /* 0x000fe40000000000 */
[----:B------:R-:W-:Y:S01]  /*12b0*/  IMAD.MOV.U32 R5, RZ, RZ, RZ ;  /* 0x000000ffff057224 */ /* 0x000fe200078e00ff */
[----:B------:R-:W-:Y:S02]  /*12c0*/  UIADD3.X UR4, UPT, UPT, UR4, -0x1, URZ, UP0, !UPT ;  /* 0xffffffff04047890 */ /* 0x000fe400087fe4ff */
[----:B------:R-:W-:-:S04]  /*12d0*/  UISETP.NE.U32.AND UP0, UPT, UR5, URZ, UPT ;  /* 0x000000ff0500728c */ /* 0x000fc8000bf05070 */
[----:B------:R-:W-:Y:S01]  /*12e0*/  UISETP.NE.AND.EX UP0, UPT, UR4, URZ, UPT, UP0 ;  /* 0x000000ff0400728c */ /* 0x000fe2000bf05300 */
[----:B--2---:R-:W-:-:S14]  /*12f0*/  DSETP.GT.AND P0, PT, R8, R2, PT ;  /* 0x000000020800722a */ /* 0x004fdc0003f04000 */
[----:B-1----:R-:W0:Y:S01]  /*1300*/  @P0 LDC.64 R10, c[0x0][0x380] ;  /* 0x0000e000ff0a0b82 */ /* 0x002e220000000a00 */
[----:B------:R-:W-:Y:S02]  /*1310*/  @P0 IMAD.MOV.U32 R2, RZ, RZ, R8 ;  /* 0x000000ffff020224 */ /* 0x000fe400078e0008 */
[----:B------:R-:W-:Y:S01]  /*1320*/  @P0 IMAD.MOV.U32 R3, RZ, RZ, R9 ;  /* 0x000000ffff030224 */ /* 0x000fe200078e0009 */
[----:B0-----:R2:W-:Y:S01]  /*1330*/  @P0 STG.E.64 desc[UR6][R10.64+0x8], R8 ;  /* 0x000008080a000986 */ /* 0x0015e2000c101b06 */
[----:B------:R-:W-:Y:S05]  /*1340*/  BRA.U UP0, `(.L_x_12) ;  /* 0xfffffffd00c47547 */ /* 0x000fea000b83ffff */
[----:B------:R-:W-:Y:S05]  /*1350*/  EXIT ;  /* 0x000000000000794d */ /* 0x000fea0003800000 */
.L_x_13:
        /* <DEDUP_REMOVED lines=10> */
.L_x_24:


//--------------------- .text._Z13CalcMagnitudeP7double2 --------------------------
	.section	.text._Z13CalcMagnitudeP7double2,"ax",@progbits
	.align	128
        .global         _Z13CalcMagnitudeP7double2
        .type           _Z13CalcMagnitudeP7double2,@function
        .size           _Z13CalcMagnitudeP7double2,(.L_x_22 - _Z13CalcMagnitudeP7double2)
        .other          _Z13CalcMagnitudeP7double2,@"STO_CUDA_ENTRY STV_DEFAULT"
_Z13CalcMagnitudeP7double2:
.text._Z13CalcMagnitudeP7double2:
[----:B------:R-:W-:Y:S01]  /*0000*/  LDC R1, c[0x0][0x37c] ;  /* 0x0000df00ff017b82 */ /* 0x000fe20000000800 */
[----:B------:R-:W0:Y:S07]  /*0010*/  S2R R5, SR_TID.X ;  /* 0x0000000000057919 */ /* 0x000e2e0000002100 */
[----:B------:R-:W1:Y:S01]  /*0020*/  S2UR UR4, SR_CTAID.X ;  /* 0x00000000000479c3 */ /* 0x000e620000002500 */
[----:B------:R-:W2:Y:S07]  /*0030*/  LDCU.64 UR6, c[0x0][0x358] ;  /* 0x00006b00ff0677ac */ /* 0x000eae0008000a00 */
[----:B------:R-:W3:Y:S01]  /*0040*/  LDC.64 R2, c[0x0][0x380] ;  /* 0x0000e000ff027b82 */ /* 0x000ee20000000a00 */
[----:B-1----:R-:W-:-:S06]  /*0050*/  USHF.L.U32 UR4, UR4, 0xa, URZ ;  /* 0x0000000a04047899 */ /* 0x002fcc00080006ff */
[----:B0-----:R-:W-:-:S05]  /*0060*/  LOP3.LUT R5, R5, UR4, RZ, 0xfc, !PT ;  /* 0x0000000405057c12 */ /* 0x001fca000f8efcff */
[----:B---3--:R-:W-:-:S05]  /*0070*/  IMAD.WIDE R2, R5, 0x10, R2 ;  /* 0x0000001005027825 */ /* 0x008fca00078e0202 */
[----:B--2---:R-:W2:Y:S01]  /*0080*/  LDG.E.128 R4, desc[UR6][R2.64] ;  /* 0x0000000602047981 */ /* 0x004ea2000c1e1d00 */
[----:B------:R-:W-:Y:S01]  /*0090*/  IMAD.MOV.U32 R10, RZ, RZ, 0x0 ;  /* 0x00000000ff0a7424 */ /* 0x000fe200078e00ff */
[----:B------:R-:W-:Y:S01]  /*00a0*/  BSSY.RECONVERGENT B0, `(.L_x_14) ;  /* 0x0000014000007945 */ /* 0x000fe20003800200 */
[----:B------:R-:W-:Y:S01]  /*00b0*/  IMAD.MOV.U32 R11, RZ, RZ, 0x3fd80000 ;  /* 0x3fd80000ff0b7424 */ /* 0x000fe200078e00ff */
[----:B--2---:R-:W-:-:S08]  /*00c0*/  DMUL R6, R6, R6 ;  /* 0x0000000606067228 */ /* 0x004fd00000000000 */
[----:B------:R-:W-:-:S06]  /*00d0*/  DFMA R4, R4, R4, R6 ;  /* 0x000000040404722b */ /* 0x000fcc0000000006 */
[----:B------:R-:W0:Y:S04]  /*00e0*/  MUFU.RSQ64H R7, R5 ;  /* 0x0000000500077308 */ /* 0x000e280000001c00 */
[----:B------:R-:W-:-:S05]  /*00f0*/  VIADD R6, R5, 0xfcb00000 ;  /* 0xfcb0000005067836 */ /* 0x000fca0000000000 */
[----:B------:R-:W-:Y:S01]  /*0100*/  ISETP.GE.U32.AND P0, PT, R6, 0x7ca00000, PT ;  /* 0x7ca000000600780c */ /* 0x000fe20003f06070 */
[----:B0-----:R-:W-:-:S08]  /*0110*/  DMUL R8, R6, R6 ;  /* 0x0000000606087228 */ /* 0x001fd00000000000 */
[----:B------:R-:W-:-:S08]  /*0120*/  DFMA R8, R4, -R8, 1 ;  /* 0x3ff000000408742b */ /* 0x000fd00000000808 */
[----:B------:R-:W-:Y:S02]  /*0130*/  DFMA R10, R8, R10, 0.5 ;  /* 0x3fe00000080a742b */ /* 0x000fe4000000000a */
[----:B------:R-:W-:-:S08]  /*0140*/  DMUL R8, R6, R8 ;  /* 0x0000000806087228 */ /* 0x000fd00000000000 */
[----:B------:R-:W-:-:S08]  /*0150*/  DFMA R8, R10, R8, R6 ;  /* 0x000000080a08722b */ /* 0x000fd00000000006 */
[----:B------:R-:W-:Y:S02]  /*0160*/  DMUL R10, R4, R8 ;  /* 0x00000008040a7228 */ /* 0x000fe40000000000 */
[----:B------:R-:W-:Y:S01]  /*0170*/  IADD3 R17, PT, PT, R9, -0x100000, RZ ;  /* 0xfff0000009117810 */ /* 0x000fe20007ffe0ff */
[----:B------:R-:W-:-:S05]  /*0180*/  IMAD.MOV.U32 R16, RZ, RZ, R8 ;  /* 0x000000ffff107224 */ /* 0x000fca00078e0008 */
[----:B------:R-:W-:-:S08]  /*0190*/  DFMA R12, R10, -R10, R4 ;  /* 0x8000000a0a0c722b */ /* 0x000fd00000000004 */
[----:B------:R-:W-:Y:S01]  /*01a0*/  DFMA R14, R12, R16, R10 ;  /* 0x000000100c0e722b */ /* 0x000fe2000000000a */
[----:B------:R-:W-:Y:S10]  /*01b0*/  @!P0 BRA `(.L_x_15) ;  /* 0x0000000000088947 */ /* 0x000ff40003800000 */
[----:B------:R-:W-:-:S07]  /*01c0*/  MOV R0, 0x1e0 ;  /* 0x000001e000007802 */ /* 0x000fce0000000f00 */
[----:B------:R-:W-:Y:S05]  /*01d0*/  CALL.REL.NOINC `($__internal_1_$__cuda_sm20_dsqrt_rn_f64_mediumpath_v1) ;  /* 0x00000000000c7944 */ /* 0x000fea0003c00000 */
.L_x_15:
[----:B------:R-:W-:Y:S05]  /*01e0*/  BSYNC.RECONVERGENT B0 ;  /* 0x0000000000007941 */ /* 0x000fea0003800200 */
.L_x_14:
[----:B------:R-:W-:Y:S01]  /*01f0*/  STG.E.64 desc[UR6][R2.64], R14 ;  /* 0x0000000e02007986 */ /* 0x000fe2000c101b06 */
[----:B------:R-:W-:Y:S05]  /*0200*/  EXIT ;  /* 0x000000000000794d */ /* 0x000fea0003800000 */
        .weak           $__internal_1_$__cuda_sm20_dsqrt_rn_f64_mediumpath_v1
        .type           $__internal_1_$__cuda_sm20_dsqrt_rn_f64_mediumpath_v1,@function
        .size           $__internal_1_$__cuda_sm20_dsqrt_rn_f64_mediumpath_v1,(.L_x_22 - $__internal_1_$__cuda_sm20_dsqrt_rn_f64_mediumpath_v1)
$__internal_1_$__cuda_sm20_dsqrt_rn_f64_mediumpath_v1:
[----:B------:R-:W-:Y:S01]  /*0210*/  ISETP.GE.U32.AND P0, PT, R6, -0x3400000, PT ;  /* 0xfcc000000600780c */ /* 0x000fe20003f06070 */
[----:B------:R-:W-:Y:S01]  /*0220*/  BSSY.RECONVERGENT B1, `(.L_x_16) ;  /* 0x0000024000017945 */ /* 0x000fe20003800200 */
[----:B------:R-:W-:-:S11]  /*0230*/  IMAD.MOV.U32 R9, RZ, RZ, R17 ;  /* 0x000000ffff097224 */ /* 0x000fd600078e0011 */
[----:B------:R-:W-:Y:S05]  /*0240*/  @!P0 BRA `(.L_x_17) ;  /* 0x0000000000208947 */ /* 0x000fea0003800000 */
[----:B------:R-:W-:-:S10]  /*0250*/  DFMA.RM R8, R12, R8, R10 ;  /* 0x000000080c08722b */ /* 0x000fd4000000400a */
[----:B------:R-:W-:-:S04]  /*0260*/  IADD3 R6, P0, PT, R8, 0x1, RZ ;  /* 0x0000000108067810 */ /* 0x000fc80007f1e0ff */
[----:B------:R-:W-:-:S06]  /*0270*/  IADD3.X R7, PT, PT, RZ, R9, RZ, P0, !PT ;  /* 0x00000009ff077210 */ /* 0x000fcc00007fe4ff */
[----:B------:R-:W-:-:S08]  /*0280*/  DFMA.RP R4, -R8, R6, R4 ;  /* 0x000000060804722b */ /* 0x000fd00000008104 */
[----:B------:R-:W-:-:S06]  /*0290*/  DSETP.GT.AND P0, PT, R4, RZ, PT ;  /* 0x000000ff0400722a */ /* 0x000fcc0003f04000 */
[----:B------:R-:W-:Y:S02]  /*02a0*/  FSEL R6, R6, R8, P0 ;  /* 0x0000000806067208 */ /* 0x000fe40000000000 */
[----:B------:R-:W-:Y:S01]  /*02b0*/  FSEL R7, R7, R9, P0 ;  /* 0x0000000907077208 */ /* 0x000fe20000000000 */
[----:B------:R-:W-:Y:S06]  /*02c0*/  BRA `(.L_x_18) ;  /* 0x0000000000647947 */ /* 0x000fec0003800000 */
.L_x_17:
[----:B------:R-:W-:-:S14]  /*02d0*/  DSETP.NE.AND P0, PT, R4, RZ, PT ;  /* 0x000000ff0400722a */ /* 0x000fdc0003f05000 */
[----:B------:R-:W-:Y:S05]  /*02e0*/  @!P0 BRA `(.L_x_19) ;  /* 0x0000000000588947 */ /* 0x000fea0003800000 */
[----:B------:R-:W-:-:S13]  /*02f0*/  ISETP.GE.AND P0, PT, R5, RZ, PT ;  /* 0x000000ff0500720c */ /* 0x000fda0003f06270 */
[----:B------:R-:W-:Y:S02]  /*0300*/  @!P0 IMAD.MOV.U32 R6, RZ, RZ, 0x0 ;  /* 0x00000000ff068424 */ /* 0x000fe400078e00ff */
[----:B------:R-:W-:Y:S01]  /*0310*/  @!P0 IMAD.MOV.U32 R7, RZ, RZ, -0x80000 ;  /* 0xfff80000ff078424 */ /* 0x000fe200078e00ff */
[----:B------:R-:W-:Y:S06]  /*0320*/  @!P0 BRA `(.L_x_18) ;  /* 0x00000000004c8947 */ /* 0x000fec0003800000 */
[----:B------:R-:W-:-:S13]  /*0330*/  ISETP.GT.AND P0, PT, R5, 0x7fefffff, PT ;  /* 0x7fefffff0500780c */ /* 0x000fda0003f04270 */
[----:B------:R-:W-:Y:S05]  /*0340*/  @P0 BRA `(.L_x_19) ;  /* 0x0000000000400947 */ /* 0x000fea0003800000 */
[----:B------:R-:W-:Y:S01]  /*0350*/  DMUL R4, R4, 8.11296384146066816958e+31 ;  /* 0x4690000004047828 */ /* 0x000fe20000000000 */
[----:B------:R-:W-:Y:S01]  /*0360*/  MOV R6, RZ ;  /* 0x000000ff00067202 */ /* 0x000fe20000000f00 */
[----:B------:R-:W-:Y:S02]  /*0370*/  IMAD.MOV.U32 R10, RZ, RZ, 0x0 ;  /* 0x00000000ff0a7424 */ /* 0x000fe400078e00ff */
[----:B------:R-:W-:Y:S02]  /*0380*/  IMAD.MOV.U32 R11, RZ, RZ, 0x3fd80000 ;  /* 0x3fd80000ff0b7424 */ /* 0x000fe400078e00ff */
[----:B------:R-:W0:Y:S02]  /*0390*/  MUFU.RSQ64H R7, R5 ;  /* 0x0000000500077308 */ /* 0x000e240000001c00 */
[----:B0-----:R-:W-:-:S08]  /*03a0*/  DMUL R8, R6, R6 ;  /* 0x0000000606087228 */ /* 0x001fd00000000000 */
[----:B------:R-:W-:-:S08]  /*03b0*/  DFMA R8, R4, -R8, 1 ;  /* 0x3ff000000408742b */ /* 0x000fd00000000808 */
[----:B------:R-:W-:Y:S02]  /*03c0*/  DFMA R10, R8, R10, 0.5 ;  /* 0x3fe00000080a742b */ /* 0x000fe4000000000a */
[----:B------:R-:W-:-:S08]  /*03d0*/  DMUL R8, R6, R8 ;  /* 0x0000000806087228 */ /* 0x000fd00000000000 */
[----:B------:R-:W-:-:S08]  /*03e0*/  DFMA R8, R10, R8, R6 ;  /* 0x000000080a08722b */ /* 0x000fd00000000006 */
[----:B------:R-:W-:Y:S02]  /*03f0*/  DMUL R6, R4, R8 ;  /* 0x0000000804067228 */ /* 0x000fe40000000000 */
[----:B------:R-:W-:-:S06]  /*0400*/  IADD3 R9, PT, PT, R9, -0x100000, RZ ;  /* 0xfff0000009097810 */ /* 0x000fcc0007ffe0ff */
[----:B------:R-:W-:-:S08]  /*0410*/  DFMA R10, R6, -R6, R4 ;  /* 0x80000006060a722b */ /* 0x000fd00000000004 */
[----:B------:R-:W-:-:S10]  /*0420*/  DFMA R6, R8, R10, R6 ;  /* 0x0000000a0806722b */ /* 0x000fd40000000006 */
[----:B------:R-:W-:Y:S01]  /*0430*/  VIADD R7, R7, 0xfcb00000 ;  /* 0xfcb0000007077836 */ /* 0x000fe20000000000 */
[----:B------:R-:W-:Y:S06]  /*0440*/  BRA `(.L_x_18) ;  /* 0x0000000000047947 */ /* 0x000fec0003800000 */
.L_x_19:
[----:B------:R-:W-:-:S11]  /*0450*/  DADD R6, R4, R4 ;  /* 0x0000000004067229 */ /* 0x000fd60000000004 */
.L_x_18:
[----:B------:R-:W-:Y:S05]  /*0460*/  BSYNC.RECONVERGENT B1 ;  /* 0x0000000000017941 */ /* 0x000fea0003800200 */
.L_x_16:
[----:B------:R-:W-:Y:S02]  /*0470*/  HFMA2 R5, -RZ, RZ, 0, 0 ;  /* 0x00000000ff057431 */ /* 0x000fe400000001ff */
[----:B------:R-:W-:Y:S01]  /*0480*/  IMAD.MOV.U32 R4, RZ, RZ, R0 ;  /* 0x000000ffff047224 */ /* 0x000fe200078e0000 */
[----:B------:R-:W-:Y:S01]  /*0490*/  MOV R15, R7 ;  /* 0x00000007000f7202 */ /* 0x000fe20000000f00 */
[----:B------:R-:W-:Y:S02]  /*04a0*/  IMAD.MOV.U32 R14, RZ, RZ, R6 ;  /* 0x000000ffff0e7224 */ /* 0x000fe400078e0006 */
[----:B------:R-:W-:Y:S05]  /*04b0*/  RET.REL.NODEC R4 `(_Z13CalcMagnitudeP7double2) ;  /* 0xfffffff804d07950 */ /* 0x000fea0003c3ffff */
.L_x_20:
        /* <DEDUP_REMOVED lines=12> */
.L_x_22:


//--------------------- .nv.shared.reserved.0     --------------------------
	.section	.nv.shared.reserved.0,"aw",@nobits
	.weak		__nv_reservedSMEM_offset_0_alias
	.size		__nv_reservedSMEM_offset_0_alias, 0, 64
	.other		__nv_reservedSMEM_offset_0_alias,@"STO_CUDA_RESERVED_SHARED STV_DEFAULT"
__nv_reservedSMEM_offset_0_alias:
	.zero		0
	.zero		64


//--------------------- .nv.constant0._Z9NormaliseP7double2 --------------------------
	.section	.nv.constant0._Z9NormaliseP7double2,"a",@progbits
	.sectionflags	@""
	.align	4
.nv.constant0._Z9NormaliseP7double2:
	.zero		904


//--------------------- .nv.constant0._Z11FindMaximumP7double2l --------------------------
	.section	.nv.constant0._Z11FindMaximumP7double2l,"a",@progbits
	.sectionflags	@""
	.align	4
.nv.constant0._Z11FindMaximumP7double2l:
	.zero		912


//--------------------- .nv.constant0._Z13CalcMagnitudeP7double2 --------------------------
	.section	.nv.constant0._Z13CalcMagnitudeP7double2,"a",@progbits
	.sectionflags	@""
	.align	4
.nv.constant0._Z13CalcMagnitudeP7double2:
	.zero		904


//--------------------- SYMBOLS --------------------------

	.type		.nv.reservedSmem.offset0,@object
	.size		.nv.reservedSmem.offset0,0x4
